	.target	sm_90a

	.elftype	@"ET_EXEC"


//--------------------- .note.nv.tkinfo           --------------------------
	.section	.note.nv.tkinfo,"",@"SHT_NOTE"
	.sectionflags	@"SHF_NOTE_NV_TKINFO"
	.tkinfo
        /*0018*/ 	.word	0x00000002
        /*0030*/ 	.string	""
        /*0030*/ 	.string	"ptxas"
        /*0030*/ 	.string	"Cuda compilation tools, release 13.0, V13.0.88"
        /*0030*/ 	.string	"Build cuda_13.0.r13.0/compiler.36424714_0"
        /*0030*/ 	.string	"-v  -suppress-debug-info  -lineinfo  -arch sm_90a "



//--------------------- .note.nv.cuinfo           --------------------------
	.section	.note.nv.cuinfo,"",@"SHT_NOTE"
	.sectionflags	@"SHF_NOTE_NV_CUINFO"
        /*0018*/ 	.short	0x0002
        /*001a*/ 	.short	0x005a
        /*001c*/ 	.short	0x0082
	.zero		2


//--------------------- .nv.info                  --------------------------
	.section	.nv.info,"",@"SHT_CUDA_INFO"
	.align	4


	//----- nvinfo : EIATTR_REGCOUNT
	.align		4
        /*0000*/ 	.byte	0x04, 0x2f
        /*0002*/ 	.short	(.L_1 - .L_0)
	.align		4
.L_0:
        /*0004*/ 	.word	index@(matmul_kernel)
        /*0008*/ 	.word	0x000000e0


	//----- nvinfo : EIATTR_FRAME_SIZE
	.align		4
.L_1:
        /*000c*/ 	.byte	0x04, 0x11
        /*000e*/ 	.short	(.L_3 - .L_2)
	.align		4
.L_2:
        /*0010*/ 	.word	index@(matmul_kernel)
        /*0014*/ 	.word	0x00000000


	//----- nvinfo : EIATTR_MIN_STACK_SIZE
	.align		4
.L_3:
        /*0018*/ 	.byte	0x04, 0x12
        /*001a*/ 	.short	(.L_5 - .L_4)
	.align		4
.L_4:
        /*001c*/ 	.word	index@(matmul_kernel)
        /*0020*/ 	.word	0x00000000
.L_5:


//--------------------- .nv.compat                --------------------------
	.section	.nv.compat,"",@"SHT_CUDA_COMPAT_INFO"
	.align	4
        /*0000*/ 	.byte	0x02, 0x09, 0x01, 0x00, 0x02, 0x02, 0x04, 0x00, 0x02, 0x05, 0x05, 0x00, 0x03, 0x07, 0x01, 0x01
        /*0010*/ 	.byte	0x02, 0x03, 0x00, 0x00, 0x02, 0x06, 0x01, 0x00, 0x04, 0x0b, 0x08, 0x00, 0x00, 0x00, 0x00, 0x00
        /*0020*/ 	.byte	0x00, 0x00, 0x00, 0x00


//--------------------- .nv.info.matmul_kernel    --------------------------
	.section	.nv.info.matmul_kernel,"",@"SHT_CUDA_INFO"
	.sectionflags	@""
	.align	4


	//----- nvinfo : EIATTR_CUDA_API_VERSION
	.align		4
        /*0000*/ 	.byte	0x04, 0x37
        /*0002*/ 	.short	(.L_7 - .L_6)
.L_6:
        /*0004*/ 	.word	0x00000082


	//----- nvinfo : EIATTR_KPARAM_INFO
	.align		4
.L_7:
        /*0008*/ 	.byte	0x04, 0x17
        /*000a*/ 	.short	(.L_9 - .L_8)
.L_8:
        /*000c*/ 	.word	0x00000000
        /*0010*/ 	.short	0x000d
        /*0012*/ 	.short	0x0048
        /*0014*/ 	.byte	0x00, 0xf4, 0x21, 0x00


	//----- nvinfo : EIATTR_KPARAM_INFO
	.align		4
.L_9:
        /*0018*/ 	.byte	0x04, 0x17
        /*001a*/ 	.short	(.L_11 - .L_10)
.L_10:
        /*001c*/ 	.word	0x00000000
        /*0020*/ 	.short	0x000c
        /*0022*/ 	.short	0x0040
        /*0024*/ 	.byte	0x00, 0xf4, 0x21, 0x00


	//----- nvinfo : EIATTR_KPARAM_INFO
	.align		4
.L_11:
        /*0028*/ 	.byte	0x04, 0x17
        /*002a*/ 	.short	(.L_13 - .L_12)
.L_12:
        /*002c*/ 	.word	0x00000000
        /*0030*/ 	.short	0x000b
        /*0032*/ 	.short	0x0038
        /*0034*/ 	.byte	0x00, 0xf0, 0x11, 0x00


	//----- nvinfo : EIATTR_KPARAM_INFO
	.align		4
.L_13:
        /*0038*/ 	.byte	0x04, 0x17
        /*003a*/ 	.short	(.L_15 - .L_14)
.L_14:
        /*003c*/ 	.word	0x00000000
        /*0040*/ 	.short	0x000a
        /*0042*/ 	.short	0x0034
        /*0044*/ 	.byte	0x00, 0xf0, 0x11, 0x00


	//----- nvinfo : EIATTR_KPARAM_INFO
	.align		4
.L_15:
        /*0048*/ 	.byte	0x04, 0x17
        /*004a*/ 	.short	(.L_17 - .L_16)
.L_16:
        /*004c*/ 	.word	0x00000000
        /*0050*/ 	.short	0x0009
        /*0052*/ 	.short	0x0030
        /*0054*/ 	.byte	0x00, 0xf0, 0x11, 0x00


	//----- nvinfo : EIATTR_KPARAM_INFO
	.align		4
.L_17:
        /*0058*/ 	.byte	0x04, 0x17
        /*005a*/ 	.short	(.L_19 - .L_18)
.L_18:
        /*005c*/ 	.word	0x00000000
        /*0060*/ 	.short	0x0008
        /*0062*/ 	.short	0x002c
        /*0064*/ 	.byte	0x00, 0xf0, 0x11, 0x00


	//----- nvinfo : EIATTR_KPARAM_INFO
	.align		4
.L_19:
        /*0068*/ 	.byte	0x04, 0x17
        /*006a*/ 	.short	(.L_21 - .L_20)
.L_20:
        /*006c*/ 	.word	0x00000000
        /*0070*/ 	.short	0x0007
        /*0072*/ 	.short	0x0028
        /*0074*/ 	.byte	0x00, 0xf0, 0x11, 0x00


	//----- nvinfo : EIATTR_KPARAM_INFO
	.align		4
.L_21:
        /*0078*/ 	.byte	0x04, 0x17
        /*007a*/ 	.short	(.L_23 - .L_22)
.L_22:
        /*007c*/ 	.word	0x00000000
        /*0080*/ 	.short	0x0006
        /*0082*/ 	.short	0x0024
        /*0084*/ 	.byte	0x00, 0xf0, 0x11, 0x00


	//----- nvinfo : EIATTR_KPARAM_INFO
	.align		4
.L_23:
        /*0088*/ 	.byte	0x04, 0x17
        /*008a*/ 	.short	(.L_25 - .L_24)
.L_24:
        /*008c*/ 	.word	0x00000000
        /*0090*/ 	.short	0x0005
        /*0092*/ 	.short	0x0020
        /*0094*/ 	.byte	0x00, 0xf0, 0x11, 0x00


	//----- nvinfo : EIATTR_KPARAM_INFO
	.align		4
.L_25:
        /*0098*/ 	.byte	0x04, 0x17
        /*009a*/ 	.short	(.L_27 - .L_26)
.L_26:
        /*009c*/ 	.word	0x00000000
        /*00a0*/ 	.short	0x0004
        /*00a2*/ 	.short	0x001c
        /*00a4*/ 	.byte	0x00, 0xf0, 0x11, 0x00


	//----- nvinfo : EIATTR_KPARAM_INFO
	.align		4
.L_27:
        /*00a8*/ 	.byte	0x04, 0x17
        /*00aa*/ 	.short	(.L_29 - .L_28)
.L_28:
        /*00ac*/ 	.word	0x00000000
        /*00b0*/ 	.short	0x0003
        /*00b2*/ 	.short	0x0018
        /*00b4*/ 	.byte	0x00, 0xf0, 0x11, 0x00


	//----- nvinfo : EIATTR_KPARAM_INFO
	.align		4
.L_29:
        /*00b8*/ 	.byte	0x04, 0x17
        /*00ba*/ 	.short	(.L_31 - .L_30)
.L_30:
        /*00bc*/ 	.word	0x00000000
        /*00c0*/ 	.short	0x0002
        /*00c2*/ 	.short	0x0010
        /*00c4*/ 	.byte	0x00, 0xf4, 0x21, 0x00


	//----- nvinfo : EIATTR_KPARAM_INFO
	.align		4
.L_31:
        /*00c8*/ 	.byte	0x04, 0x17
        /*00ca*/ 	.short	(.L_33 - .L_32)
.L_32:
        /*00cc*/ 	.word	0x00000000
        /*00d0*/ 	.short	0x0001
        /*00d2*/ 	.short	0x0008
        /*00d4*/ 	.byte	0x00, 0xf4, 0x21, 0x00


	//----- nvinfo : EIATTR_KPARAM_INFO
	.align		4
.L_33:
        /*00d8*/ 	.byte	0x04, 0x17
        /*00da*/ 	.short	(.L_35 - .L_34)
.L_34:
        /*00dc*/ 	.word	0x00000000
        /*00e0*/ 	.short	0x0000
        /*00e2*/ 	.short	0x0000
        /*00e4*/ 	.byte	0x00, 0xf4, 0x21, 0x00


	//----- nvinfo : EIATTR_SPARSE_MMA_MASK
	.align		4
.L_35:
        /*00e8*/ 	.byte	0x03, 0x50
        /*00ea*/ 	.short	0x0000


	//----- nvinfo : EIATTR_MAXREG_COUNT
	.align		4
        /*00ec*/ 	.byte	0x03, 0x1b
        /*00ee*/ 	.short	0x00ff


	//----- nvinfo : EIATTR_NUM_BARRIERS
	.align		4
        /*00f0*/ 	.byte	0x02, 0x4c
        /*00f2*/ 	.byte	0x01
	.zero		1


	//----- nvinfo : EIATTR_MERCURY_ISA_VERSION
	.align		4
        /*00f4*/ 	.byte	0x03, 0x5f
        /*00f6*/ 	.short	0x0101


	//----- nvinfo : EIATTR_EXIT_INSTR_OFFSETS
	.align		4
        /*00f8*/ 	.byte	0x04, 0x1c
        /*00fa*/ 	.short	(.L_37 - .L_36)


	//   ....[0]....
.L_36:
        /*00fc*/ 	.word	0x000040c0


	//   ....[1]....
        /*0100*/ 	.word	0x000040f0


	//----- nvinfo : EIATTR_REQNTID
	.align		4
.L_37:
        /*0104*/ 	.byte	0x04, 0x10
        /*0106*/ 	.short	(.L_39 - .L_38)
.L_38:
        /*0108*/ 	.word	0x00000100
        /*010c*/ 	.word	0x00000001
        /*0110*/ 	.word	0x00000001


	//----- nvinfo : EIATTR_CBANK_PARAM_SIZE
	.align		4
.L_39:
        /*0114*/ 	.byte	0x03, 0x19
        /*0116*/ 	.short	0x0050


	//----- nvinfo : EIATTR_PARAM_CBANK
	.align		4
        /*0118*/ 	.byte	0x04, 0x0a
        /*011a*/ 	.short	(.L_41 - .L_40)
	.align		4
.L_40:
        /*011c*/ 	.word	index@(.nv.constant0.matmul_kernel)
        /*0120*/ 	.short	0x0210
        /*0122*/ 	.short	0x0050


	//----- nvinfo : EIATTR_SW_WAR
	.align		4
.L_41:
        /*0124*/ 	.byte	0x04, 0x36
        /*0126*/ 	.short	(.L_43 - .L_42)
.L_42:
        /*0128*/ 	.word	0x00000008
.L_43:


//--------------------- .nv.callgraph             --------------------------
	.section	.nv.callgraph,"",@"SHT_CUDA_CALLGRAPH"
	.align	4
	.sectionentsize	8
	.align		4
        /*0000*/ 	.word	0x00000000
	.align		4
        /*0004*/ 	.word	0xffffffff
	.align		4
        /*0008*/ 	.word	0x00000000
	.align		4
        /*000c*/ 	.word	0xfffffffe
	.align		4
        /*0010*/ 	.word	0x00000000
	.align		4
        /*0014*/ 	.word	0xfffffffd
	.align		4
        /*0018*/ 	.word	0x00000000
	.align		4
        /*001c*/ 	.word	0xfffffffc


//--------------------- .text.matmul_kernel       --------------------------
	.section	.text.matmul_kernel,"ax",@progbits
	.align	128
        .global         matmul_kernel
        .type           matmul_kernel,@function
        .size           matmul_kernel,(.L_x_3 - matmul_kernel)
        .other          matmul_kernel,@"STO_CUDA_ENTRY STV_DEFAULT"
matmul_kernel:
.text.matmul_kernel:
[----:B------:R-:W-:Y:S08]  /*0000*/  LDC R1, c[0x0][0x28] ;  /* 0x00000a00ff017b82 */ /* 0x000ff00000000800 */
[----:B------:R-:W0:Y:S01]  /*0010*/  LDC.64 R22, c[0x0][0x228] ;  /* 0x00008a00ff167b82 */ /* 0x000e220000000a00 */
[----:B------:R-:W1:Y:S01]  /*0020*/  S2R R5, SR_CTAID.X ;  /* 0x0000000000057919 */ /* 0x000e620000002500 */
[----:B------:R-:W-:Y:S01]  /*0030*/  UMOV UR4, 0x400 ;  /* 0x0000040000047882 */ /* 0x000fe20000000000 */
[----:B------:R-:W-:Y:S01]  /*0040*/  ULDC.64 UR18, c[0x0][0x208] ;  /* 0x0000820000127ab9 */ /* 0x000fe20000000a00 */
[----:B------:R-:W-:-:S02]  /*0050*/  CS2R R24, SRZ ;  /* 0x0000000000187805 */ /* 0x000fc4000001ff00 */
[----:B------:R-:W-:Y:S02]  /*0060*/  CS2R R26, SRZ ;  /* 0x00000000001a7805 */ /* 0x000fe4000001ff00 */
[----:B------:R-:W-:Y:S02]  /*0070*/  CS2R R28, SRZ ;  /* 0x00000000001c7805 */ /* 0x000fe4000001ff00 */
[----:B------:R-:W-:Y:S01]  /*0080*/  CS2R R30, SRZ ;  /* 0x00000000001e7805 */ /* 0x000fe2000001ff00 */
[----:B------:R-:W2:Y:S01]  /*0090*/  S2UR UR16, SR_CgaCtaId ;  /* 0x00000000001079c3 */ /* 0x000ea20000008800 */
[----:B------:R-:W-:Y:S02]  /*00a0*/  CS2R R32, SRZ ;  /* 0x0000000000207805 */ /* 0x000fe4000001ff00 */
[----:B------:R-:W-:Y:S02]  /*00b0*/  CS2R R34, SRZ ;  /* 0x0000000000227805 */ /* 0x000fe4000001ff00 */
[----:B------:R-:W-:-:S02]  /*00c0*/  CS2R R36, SRZ ;  /* 0x0000000000247805 */ /* 0x000fc4000001ff00 */
[----:B------:R-:W-:Y:S01]  /*00d0*/  CS2R R38, SRZ ;  /* 0x0000000000267805 */ /* 0x000fe2000001ff00 */
[----:B0-----:R-:W-:-:S05]  /*00e0*/  VIADD R0, R23, 0x1f ;  /* 0x0000001f17007836 */ /* 0x001fca0000000000 */
[----:B------:R-:W-:Y:S01]  /*00f0*/  SHF.R.S32.HI R3, RZ, 0x1f, R0 ;  /* 0x0000001fff037819 */ /* 0x000fe20000011400 */
[----:B--2---:R-:W-:-:S03]  /*0100*/  ULEA UR16, UR16, UR4, 0x18 ;  /* 0x0000000410107291 */ /* 0x004fc6000f8ec03f */
[----:B------:R-:W-:Y:S02]  /*0110*/  LEA.HI R3, R3, R0, RZ, 0x5 ;  /* 0x0000000003037211 */ /* 0x000fe400078f28ff */
[----:B-1----:R-:W-:Y:S02]  /*0120*/  IABS R8, R5 ;  /* 0x0000000500087213 */ /* 0x002fe40000000000 */
[----:B------:R-:W-:-:S05]  /*0130*/  SHF.R.S32.HI R3, RZ, 0x5, R3 ;  /* 0x00000005ff037819 */ /* 0x000fca0000011403 */
[----:B------:R-:W-:-:S05]  /*0140*/  IMAD.SHL.U32 R4, R3, 0x8, RZ ;  /* 0x0000000803047824 */ /* 0x000fca00078e00ff */
[-C--:B------:R-:W-:Y:S02]  /*0150*/  IABS R7, R4.reuse ;  /* 0x0000000400077213 */ /* 0x080fe40000000000 */
[----:B------:R-:W-:Y:S02]  /*0160*/  IABS R10, R4 ;  /* 0x00000004000a7213 */ /* 0x000fe40000000000 */
[----:B------:R-:W0:Y:S08]  /*0170*/  I2F.RP R0, R7 ;  /* 0x0000000700007306 */ /* 0x000e300000209400 */
[----:B0-----:R-:W0:Y:S02]  /*0180*/  MUFU.RCP R0, R0 ;  /* 0x0000000000007308 */ /* 0x001e240000001000 */
[----:B0-----:R-:W-:-:S02]  /*0190*/  VIADD R2, R0, 0xffffffe ;  /* 0x0ffffffe00027836 */ /* 0x001fc40000000000 */
[----:B------:R-:W-:-:S04]  /*01a0*/  IMAD.MOV R0, RZ, RZ, -R10 ;  /* 0x000000ffff007224 */ /* 0x000fc800078e0a0a */
[----:B------:R0:W1:Y:S01]  /*01b0*/  F2I.FTZ.U32.TRUNC.NTZ R3, R2 ;  /* 0x0000000200037305 */ /* 0x000062000021f000 */
[----:B------:R-:W2:Y:S01]  /*01c0*/  LDC R10, c[0x0][0x230] ;  /* 0x00008c00ff0a7b82 */ /* 0x000ea20000000800 */
[----:B0-----:R-:W-:Y:S02]  /*01d0*/  IMAD.MOV.U32 R2, RZ, RZ, RZ ;  /* 0x000000ffff027224 */ /* 0x001fe400078e00ff */
[----:B-1----:R-:W-:-:S04]  /*01e0*/  IMAD.MOV R6, RZ, RZ, -R3 ;  /* 0x000000ffff067224 */ /* 0x002fc800078e0a03 */
[----:B------:R-:W-:Y:S02]  /*01f0*/  IMAD R9, R6, R7, RZ ;  /* 0x0000000706097224 */ /* 0x000fe400078e02ff */
[----:B------:R-:W-:Y:S02]  /*0200*/  IMAD.MOV.U32 R6, RZ, RZ, R8 ;  /* 0x000000ffff067224 */ /* 0x000fe400078e0008 */
[----:B------:R-:W-:-:S04]  /*0210*/  IMAD.HI.U32 R3, R3, R9, R2 ;  /* 0x0000000903037227 */ /* 0x000fc800078e0002 */
[----:B--2---:R-:W-:Y:S02]  /*0220*/  VIADD R10, R10, 0x3f ;  /* 0x0000003f0a0a7836 */ /* 0x004fe40000000000 */
[----:B------:R-:W-:-:S04]  /*0230*/  IMAD.HI.U32 R3, R3, R6, RZ ;  /* 0x0000000603037227 */ /* 0x000fc800078e00ff */
[----:B------:R-:W-:-:S05]  /*0240*/  IMAD R0, R3, R0, R6 ;  /* 0x0000000003007224 */ /* 0x000fca00078e0206 */
[----:B------:R-:W-:-:S13]  /*0250*/  ISETP.GT.U32.AND P1, PT, R7, R0, PT ;  /* 0x000000000700720c */ /* 0x000fda0003f24070 */
[----:B------:R-:W-:Y:S02]  /*0260*/  @!P1 IMAD.IADD R0, R0, 0x1, -R7 ;  /* 0x0000000100009824 */ /* 0x000fe400078e0a07 */
[----:B------:R-:W-:Y:S01]  /*0270*/  @!P1 VIADD R3, R3, 0x1 ;  /* 0x0000000103039836 */ /* 0x000fe20000000000 */
[----:B------:R-:W-:Y:S02]  /*0280*/  ISETP.NE.AND P1, PT, R4, RZ, PT ;  /* 0x000000ff0400720c */ /* 0x000fe40003f25270 */
[----:B------:R-:W-:Y:S02]  /*0290*/  ISETP.GE.U32.AND P0, PT, R0, R7, PT ;  /* 0x000000070000720c */ /* 0x000fe40003f06070 */
[----:B------:R-:W-:-:S04]  /*02a0*/  LOP3.LUT R0, R5, R4, RZ, 0x3c, !PT ;  /* 0x0000000405007212 */ /* 0x000fc800078e3cff */
[----:B------:R-:W-:Y:S01]  /*02b0*/  ISETP.GE.AND P2, PT, R0, RZ, PT ;  /* 0x000000ff0000720c */ /* 0x000fe20003f46270 */
[----:B------:R-:W-:-:S06]  /*02c0*/  VIADD R0, R22, 0xff ;  /* 0x000000ff16007836 */ /* 0x000fcc0000000000 */
[----:B------:R-:W-:-:S04]  /*02d0*/  @P0 VIADD R3, R3, 0x1 ;  /* 0x0000000103030836 */ /* 0x000fc80000000000 */
[----:B------:R-:W-:Y:S01]  /*02e0*/  IMAD.MOV.U32 R2, RZ, RZ, R3 ;  /* 0x000000ffff027224 */ /* 0x000fe200078e0003 */
[----:B------:R-:W-:-:S03]  /*02f0*/  SHF.R.S32.HI R3, RZ, 0x1f, R0 ;  /* 0x0000001fff037819 */ /* 0x000fc60000011400 */
[----:B------:R-:W-:Y:S01]  /*0300*/  @!P2 IMAD.MOV R2, RZ, RZ, -R2 ;  /* 0x000000ffff02a224 */ /* 0x000fe200078e0a02 */
[----:B------:R-:W-:Y:S02]  /*0310*/  @!P1 LOP3.LUT R2, RZ, R4, RZ, 0x33, !PT ;  /* 0x00000004ff029212 */ /* 0x000fe400078e33ff */
[----:B------:R-:W-:-:S03]  /*0320*/  LEA.HI R3, R3, R0, RZ, 0x8 ;  /* 0x0000000003037211 */ /* 0x000fc600078f40ff */
[----:B------:R-:W-:Y:S02]  /*0330*/  IMAD.SHL.U32 R6, R2, 0x8, RZ ;  /* 0x0000000802067824 */ /* 0x000fe400078e00ff */
[----:B------:R-:W-:-:S03]  /*0340*/  IMAD.MOV R2, RZ, RZ, -R2 ;  /* 0x000000ffff027224 */ /* 0x000fc600078e0a02 */
[----:B------:R-:W-:Y:S01]  /*0350*/  LEA.HI.SX32 R3, R3, -R6, 0x18 ;  /* 0x8000000603037211 */ /* 0x000fe200078fc2ff */
[----:B------:R-:W-:-:S03]  /*0360*/  IMAD R4, R4, R2, R5 ;  /* 0x0000000204047224 */ /* 0x000fc600078e0205 */
[----:B------:R-:W-:Y:S02]  /*0370*/  VIMNMX R11, R3, 0x8, PT ;  /* 0x00000008030b7848 */ /* 0x000fe40003fe0100 */
[----:B------:R-:W-:Y:S02]  /*0380*/  IABS R9, R4 ;  /* 0x0000000400097213 */ /* 0x000fe40000000000 */
[----:B------:R-:W-:-:S04]  /*0390*/  IABS R7, R11 ;  /* 0x0000000b00077213 */ /* 0x000fc80000000000 */
[----:B------:R-:W0:Y:S08]  /*03a0*/  I2F.RP R0, R7 ;  /* 0x0000000700007306 */ /* 0x000e300000209400 */
[----:B0-----:R-:W0:Y:S02]  /*03b0*/  MUFU.RCP R0, R0 ;  /* 0x0000000000007308 */ /* 0x001e240000001000 */
[----:B0-----:R-:W-:-:S06]  /*03c0*/  VIADD R3, R0, 0xffffffe ;  /* 0x0ffffffe00037836 */ /* 0x001fcc0000000000 */
[----:B------:R-:W0:Y:S02]  /*03d0*/  F2I.FTZ.U32.TRUNC.NTZ R3, R3 ;  /* 0x0000000300037305 */ /* 0x000e24000021f000 */
[----:B0-----:R-:W-:-:S04]  /*03e0*/  IMAD.MOV R8, RZ, RZ, -R3 ;  /* 0x000000ffff087224 */ /* 0x001fc800078e0a03 */
[----:B------:R-:W-:Y:S01]  /*03f0*/  IMAD.MOV.U32 R2, RZ, RZ, R8 ;  /* 0x000000ffff027224 */ /* 0x000fe200078e0008 */
[----:B------:R-:W-:-:S03]  /*0400*/  IABS R8, R11 ;  /* 0x0000000b00087213 */ /* 0x000fc60000000000 */
[----:B------:R-:W-:Y:S02]  /*0410*/  IMAD R5, R2, R7, RZ ;  /* 0x0000000702057224 */ /* 0x000fe400078e02ff */
[----:B------:R-:W-:Y:S02]  /*0420*/  IMAD.MOV.U32 R2, RZ, RZ, RZ ;  /* 0x000000ffff027224 */ /* 0x000fe400078e00ff */
[----:B------:R-:W-:Y:S02]  /*0430*/  IMAD.MOV R0, RZ, RZ, -R8 ;  /* 0x000000ffff007224 */ /* 0x000fe400078e0a08 */
[----:B------:R-:W-:-:S06]  /*0440*/  IMAD.HI.U32 R2, R3, R5, R2 ;  /* 0x0000000503027227 */ /* 0x000fcc00078e0002 */
        /* <DEDUP_REMOVED lines=8> */
[----:B------:R-:W-:Y:S02]  /*04d0*/  ISETP.GE.AND P2, PT, R0, RZ, PT ;  /* 0x000000ff0000720c */ /* 0x000fe40003f46270 */
[----:B------:R-:W0:Y:S05]  /*04e0*/  S2R R0, SR_TID.X ;  /* 0x0000000000007919 */ /* 0x000e2a0000002100 */
[----:B------:R-:W-:Y:S01]  /*04f0*/  @P0 VIADD R2, R2, 0x1 ;  /* 0x0000000102020836 */ /* 0x000fe20000000000 */
[----:B------:R-:W-:-:S03]  /*0500*/  ISETP.GE.AND P0, PT, R10, 0x40, PT ;  /* 0x000000400a00780c */ /* 0x000fc60003f06270 */
[----:B------:R-:W-:-:S04]  /*0510*/  IMAD.MOV.U32 R3, RZ, RZ, R2 ;  /* 0x000000ffff037224 */ /* 0x000fc800078e0002 */
[----:B------:R-:W-:Y:S01]  /*0520*/  @!P2 IMAD.MOV R3, RZ, RZ, -R3 ;  /* 0x000000ffff03a224 */ /* 0x000fe200078e0a03 */
[----:B------:R-:W-:-:S05]  /*0530*/  @!P1 LOP3.LUT R3, RZ, R11, RZ, 0x33, !PT ;  /* 0x0000000bff039212 */ /* 0x000fca00078e33ff */
[----:B------:R-:W-:Y:S02]  /*0540*/  IMAD.MOV R2, RZ, RZ, -R3 ;  /* 0x000000ffff027224 */ /* 0x000fe400078e0a03 */
[----:B------:R-:W-:Y:S02]  /*0550*/  IMAD.SHL.U32 R3, R3, 0x20, RZ ;  /* 0x0000002003037824 */ /* 0x000fe400078e00ff */
[----:B------:R-:W-:-:S04]  /*0560*/  IMAD R2, R11, R2, R4 ;  /* 0x000000020b027224 */ /* 0x000fc800078e0204 */
[----:B------:R-:W-:Y:S01]  /*0570*/  IMAD.IADD R5, R6, 0x1, R2 ;  /* 0x0000000106057824 */ /* 0x000fe200078e0202 */
[----:B0-----:R-:W-:-:S05]  /*0580*/  LOP3.LUT R2, R0, 0xff, RZ, 0xc0, !PT ;  /* 0x000000ff00027812 */ /* 0x001fca00078ec0ff */
[----:B------:R-:W-:Y:S01]  /*0590*/  IMAD R4, R5, 0x100, R2 ;  /* 0x0000010005047824 */ /* 0x000fe200078e0202 */
[----:B------:R-:W-:Y:S06]  /*05a0*/  @!P0 BRA `(.L_x_0) ;  /* 0x0000002c000c8947 */ /* 0x000fec0003800000 */
[----:B------:R-:W-:Y:S01]  /*05b0*/  IABS R18, R22 ;  /* 0x0000001600127213 */ /* 0x000fe20000000000 */
[----:B------:R-:W-:Y:S01]  /*05c0*/  ULDC UR4, c[0x0][0x234] ;  /* 0x00008d0000047ab9 */ /* 0x000fe20000000800 */
[----:B------:R-:W-:Y:S01]  /*05d0*/  IABS R19, R23 ;  /* 0x0000001700137213 */ /* 0x000fe20000000000 */
[----:B------:R-:W-:Y:S01]  /*05e0*/  ULDC.64 UR6, c[0x0][0x210] ;  /* 0x0000840000067ab9 */ /* 0x000fe20000000a00 */
[----:B------:R-:W0:Y:S01]  /*05f0*/  I2F.RP R5, R18 ;  /* 0x0000001200057306 */ /* 0x000e220000209400 */
[--C-:B------:R-:W-:Y:S01]  /*0600*/  SHF.R.U32.HI R8, RZ, 0x6, R0.reuse ;  /* 0x00000006ff087819 */ /* 0x100fe20000011600 */
[----:B------:R-:W1:Y:S01]  /*0610*/  LDC R83, c[0x0][0x23c] ;  /* 0x00008f00ff537b82 */ /* 0x000e620000000800 */
[----:B------:R-:W-:Y:S01]  /*0620*/  SHF.R.U32.HI R15, RZ, 0x5, R0 ;  /* 0x00000005ff0f7819 */ /* 0x000fe20000011600 */
[----:B------:R-:W-:Y:S01]  /*0630*/  UIADD3 UR5, UR16, 0x8000, URZ ;  /* 0x0000800010057890 */ /* 0x000fe2000fffe03f */
[----:B------:R-:W-:Y:S01]  /*0640*/  SGXT.U32 R8, R8, 0x2 ;  /* 0x000000020808781a */ /* 0x000fe20000000000 */
[----:B------:R-:W-:Y:S01]  /*0650*/  ULDC UR8, c[0x0][0x230] ;  /* 0x00008c0000087ab9 */ /* 0x000fe20000000800 */
[----:B------:R-:W-:Y:S01]  /*0660*/  R2UR UR17, R15 ;  /* 0x000000000f1172ca */ /* 0x000fe200000e0000 */
[----:B------:R-:W2:Y:S01]  /*0670*/  I2F.RP R11, R19 ;  /* 0x00000013000b7306 */ /* 0x000ea20000209400 */
[----:B------:R-:W-:Y:S01]  /*0680*/  LOP3.LUT R21, R3, R8, RZ, 0xfc, !PT ;  /* 0x0000000803157212 */ /* 0x000fe200078efcff */
[----:B------:R-:W3:Y:S01]  /*0690*/  LDC R58, c[0x0][0x238] ;  /* 0x00008e00ff3a7b82 */ /* 0x000ee20000000800 */
[----:B------:R-:W-:Y:S01]  /*06a0*/  ISETP.GE.AND P4, PT, R4, RZ, PT ;  /* 0x000000ff0400720c */ /* 0x000fe20003f86270 */
[----:B------:R-:W-:Y:S01]  /*06b0*/  USHF.R.U32.HI UR5, URZ, 0x4, UR5 ;  /* 0x000000043f057899 */ /* 0x000fe20008011605 */
[----:B------:R-:W-:-:S02]  /*06c0*/  LOP3.LUT R25, R21, 0x18, RZ, 0xfc, !PT ;  /* 0x0000001815197812 */ /* 0x000fc400078efcff */
[----:B------:R-:W-:Y:S02]  /*06d0*/  CS2R R40, SRZ ;  /* 0x0000000000287805 */ /* 0x000fe4000001ff00 */
[C---:B------:R-:W-:Y:S01]  /*06e0*/  LOP3.LUT R26, R21.reuse, 0x14, RZ, 0xfc, !PT ;  /* 0x00000014151a7812 */ /* 0x040fe200078efcff */
[----:B0-----:R-:W0:Y:S01]  /*06f0*/  MUFU.RCP R5, R5 ;  /* 0x0000000500057308 */ /* 0x001e220000001000 */
[C---:B------:R-:W-:Y:S01]  /*0700*/  LOP3.LUT R27, R21.reuse, 0x10, RZ, 0xfc, !PT ;  /* 0x00000010151b7812 */ /* 0x040fe200078efcff */
[----:B------:R-:W-:Y:S01]  /*0710*/  USGXT.U32 UR10, UR5, 0xe ;  /* 0x0000000e050a789a */ /* 0x000fe20008000000 */
[----:B------:R-:W-:Y:S02]  /*0720*/  IABS R14, R26 ;  /* 0x0000001a000e7213 */ /* 0x000fe40000000000 */
[----:B------:R-:W-:Y:S02]  /*0730*/  CS2R R42, SRZ ;  /* 0x00000000002a7805 */ /* 0x000fe4000001ff00 */
[----:B------:R-:W-:-:S02]  /*0740*/  LOP3.LUT R28, R21, 0xc, RZ, 0xfc, !PT ;  /* 0x0000000c151c7812 */ /* 0x000fc400078efcff */
[----:B------:R-:W-:Y:S02]  /*0750*/  CS2R R44, SRZ ;  /* 0x00000000002c7805 */ /* 0x000fe4000001ff00 */
[----:B------:R-:W-:Y:S01]  /*0760*/  IABS R15, R27 ;  /* 0x0000001b000f7213 */ /* 0x000fe20000000000 */
[----:B--2---:R-:W2:Y:S01]  /*0770*/  MUFU.RCP R11, R11 ;  /* 0x0000000b000b7308 */ /* 0x004ea20000001000 */
[----:B------:R-:W-:Y:S02]  /*0780*/  LOP3.LUT R29, R21, 0x8, RZ, 0xfc, !PT ;  /* 0x00000008151d7812 */ /* 0x000fe400078efcff */
[----:B------:R-:W-:Y:S02]  /*0790*/  CS2R R46, SRZ ;  /* 0x00000000002e7805 */ /* 0x000fe4000001ff00 */
[----:B------:R-:W-:Y:S02]  /*07a0*/  IABS R16, R28 ;  /* 0x0000001c00107213 */ /* 0x000fe40000000000 */
[----:B------:R-:W-:-:S02]  /*07b0*/  CS2R R48, SRZ ;  /* 0x0000000000307805 */ /* 0x000fc4000001ff00 */
[----:B------:R-:W-:Y:S02]  /*07c0*/  IABS R17, R29 ;  /* 0x0000001d00117213 */ /* 0x000fe40000000000 */
[----:B------:R-:W-:Y:S02]  /*07d0*/  CS2R R50, SRZ ;  /* 0x0000000000327805 */ /* 0x000fe4000001ff00 */
[----:B------:R-:W-:Y:S02]  /*07e0*/  LOP3.LUT R30, R21, 0x4, RZ, 0xfc, !PT ;  /* 0x00000004151e7812 */ /* 0x000fe400078efcff */
[----:B------:R-:W-:Y:S01]  /*07f0*/  CS2R R52, SRZ ;  /* 0x0000000000347805 */ /* 0x000fe2000001ff00 */
[----:B0-----:R-:W-:Y:S01]  /*0800*/  VIADD R6, R5, 0xffffffe ;  /* 0x0ffffffe05067836 */ /* 0x001fe20000000000 */
[----:B------:R-:W-:Y:S01]  /*0810*/  IABS R24, R21 ;  /* 0x0000001500187213 */ /* 0x000fe20000000000 */
[C---:B---3--:R-:W-:Y:S01]  /*0820*/  IMAD.SHL.U32 R84, R58.reuse, 0x40, RZ ;  /* 0x000000403a547824 */ /* 0x048fe200078e00ff */
[----:B------:R-:W-:Y:S01]  /*0830*/  IABS R20, R30 ;  /* 0x0000001e00147213 */ /* 0x000fe20000000000 */
[----:B------:R0:W3:Y:S01]  /*0840*/  F2I.FTZ.U32.TRUNC.NTZ R7, R6 ;  /* 0x0000000600077305 */ /* 0x0000e2000021f000 */
[C---:B------:R-:W-:Y:S01]  /*0850*/  IMAD R85, R58.reuse, 0x3f, RZ ;  /* 0x0000003f3a557824 */ /* 0x040fe200078e02ff */
[----:B------:R-:W-:Y:S01]  /*0860*/  CS2R R54, SRZ ;  /* 0x0000000000367805 */ /* 0x000fe2000001ff00 */
[C---:B------:R-:W-:Y:S01]  /*0870*/  IMAD R86, R58.reuse, 0x3e, RZ ;  /* 0x0000003e3a567824 */ /* 0x040fe200078e02ff */
[----:B------:R-:W-:Y:S01]  /*0880*/  CS2R R32, SRZ ;  /* 0x0000000000207805 */ /* 0x000fe2000001ff00 */
[----:B--2---:R-:W-:Y:S01]  /*0890*/  VIADD R9, R11, 0xffffffe ;  /* 0x0ffffffe0b097836 */ /* 0x004fe20000000000 */
[----:B------:R-:W-:Y:S01]  /*08a0*/  LOP3.LUT R11, R21, 0x1c, RZ, 0xfc, !PT ;  /* 0x0000001c150b7812 */ /* 0x000fe200078efcff */
[C---:B------:R-:W-:Y:S01]  /*08b0*/  IMAD R87, R58.reuse, 0x3d, RZ ;  /* 0x0000003d3a577824 */ /* 0x040fe200078e02ff */
[----:B------:R-:W-:Y:S01]  /*08c0*/  CS2R R34, SRZ ;  /* 0x0000000000227805 */ /* 0x000fe2000001ff00 */
[----:B0-----:R-:W-:Y:S01]  /*08d0*/  IMAD.MOV.U32 R6, RZ, RZ, RZ ;  /* 0x000000ffff067224 */ /* 0x001fe200078e00ff */
[----:B------:R-:W-:Y:S01]  /*08e0*/  IABS R12, R11 ;  /* 0x0000000b000c7213 */ /* 0x000fe20000000000 */
[----:B------:R-:W0:Y:S01]  /*08f0*/  F2I.FTZ.U32.TRUNC.NTZ R9, R9 ;  /* 0x0000000900097305 */ /* 0x000e22000021f000 */
[C---:B------:R-:W-:Y:S01]  /*0900*/  IMAD R88, R58.reuse, 0x3c, RZ ;  /* 0x0000003c3a587824 */ /* 0x040fe200078e02ff */
[----:B------:R-:W-:Y:S01]  /*0910*/  CS2R R36, SRZ ;  /* 0x0000000000247805 */ /* 0x000fe2000001ff00 */
[C---:B------:R-:W-:Y:S01]  /*0920*/  IMAD R89, R58.reuse, 0x3b, RZ ;  /* 0x0000003b3a597824 */ /* 0x040fe200078e02ff */
[----:B------:R-:W-:Y:S01]  /*0930*/  CS2R R38, SRZ ;  /* 0x0000000000267805 */ /* 0x000fe2000001ff00 */
[----:B---3--:R-:W-:Y:S01]  /*0940*/  IMAD.MOV R13, RZ, RZ, -R7 ;  /* 0x000000ffff0d7224 */ /* 0x008fe200078e0a07 */
[----:B------:R-:W-:Y:S01]  /*0950*/  UMOV UR11, 0x40000040 ;  /* 0x40000040000b7882 */ /* 0x000fe20000000000 */
[----:B------:R-:W-:-:S02]  /*0960*/  IMAD R90, R58, 0x3a, RZ ;  /* 0x0000003a3a5a7824 */ /* 0x000fc400078e02ff */
[----:B------:R-:W-:Y:S02]  /*0970*/  IMAD R5, R13, R18, RZ ;  /* 0x000000120d057224 */ /* 0x000fe400078e02ff */
[----:B------:R-:W-:Y:S02]  /*0980*/  IMAD R91, R58, 0x39, RZ ;  /* 0x000000393a5b7824 */ /* 0x000fe400078e02ff */
[----:B------:R-:W-:Y:S01]  /*0990*/  IMAD.HI.U32 R6, R7, R5, R6 ;  /* 0x0000000507067227 */ /* 0x000fe200078e0006 */
[----:B------:R-:W-:Y:S02]  /*09a0*/  IABS R7, R4 ;  /* 0x0000000400077213 */ /* 0x000fe40000000000 */
[----:B------:R-:W-:Y:S01]  /*09b0*/  SHF.R.S32.HI R5, RZ, 0x1f, R10 ;  /* 0x0000001fff057819 */ /* 0x000fe2000001140a */
[----:B0-----:R-:W-:Y:S02]  /*09c0*/  IMAD.MOV R8, RZ, RZ, -R9 ;  /* 0x000000ffff087224 */ /* 0x001fe400078e0a09 */
[----:B------:R-:W-:-:S04]  /*09d0*/  IMAD.HI.U32 R6, R6, R7, RZ ;  /* 0x0000000706067227 */ /* 0x000fc800078e00ff */
[----:B------:R-:W-:Y:S02]  /*09e0*/  IMAD R13, R8, R19, RZ ;  /* 0x00000013080d7224 */ /* 0x000fe400078e02ff */
[----:B------:R-:W-:Y:S02]  /*09f0*/  IMAD.MOV.U32 R8, RZ, RZ, RZ ;  /* 0x000000ffff087224 */ /* 0x000fe400078e00ff */
[----:B------:R-:W-:Y:S02]  /*0a00*/  IMAD.MOV R6, RZ, RZ, -R6 ;  /* 0x000000ffff067224 */ /* 0x000fe400078e0a06 */
[----:B------:R-:W-:Y:S01]  /*0a10*/  IMAD.HI.U32 R8, R9, R13, R8 ;  /* 0x0000000d09087227 */ /* 0x000fe200078e0008 */
[----:B------:R-:W-:-:S03]  /*0a20*/  LEA.HI R13, R5, R10, RZ, 0x6 ;  /* 0x0000000a050d7211 */ /* 0x000fc600078f30ff */
[----:B------:R-:W-:Y:S01]  /*0a30*/  IMAD.MOV.U32 R9, RZ, RZ, R12 ;  /* 0x000000ffff097224 */ /* 0x000fe200078e000c */
[----:B------:R-:W-:Y:S01]  /*0a40*/  IABS R12, R25 ;  /* 0x00000019000c7213 */ /* 0x000fe20000000000 */
[----:B------:R-:W-:Y:S01]  /*0a50*/  IMAD R92, R58, 0x38, RZ ;  /* 0x000000383a5c7824 */ /* 0x000fe200078e02ff */
[----:B------:R-:W-:Y:S01]  /*0a60*/  SHF.R.S32.HI R13, RZ, 0x6, R13 ;  /* 0x00000006ff0d7819 */ /* 0x000fe2000001140d */
[----:B------:R-:W-:-:S04]  /*0a70*/  IMAD.HI.U32 R5, R8, R9, RZ ;  /* 0x0000000908057227 */ /* 0x000fc800078e00ff */
[----:B------:R-:W-:Y:S02]  /*0a80*/  IMAD.MOV R10, RZ, RZ, -R5 ;  /* 0x000000ffff0a7224 */ /* 0x000fe400078e0a05 */
[----:B------:R-:W-:Y:S02]  /*0a90*/  IMAD R5, R18, R6, R7 ;  /* 0x0000000612057224 */ /* 0x000fe400078e0207 */
[----:B------:R-:W-:-:S03]  /*0aa0*/  IMAD.HI.U32 R6, R8, R12, RZ ;  /* 0x0000000c08067227 */ /* 0x000fc600078e00ff */
[----:B------:R-:W-:Y:S01]  /*0ab0*/  ISETP.GT.U32.AND P0, PT, R18, R5, PT ;  /* 0x000000051200720c */ /* 0x000fe20003f04070 */
[----:B------:R-:W-:-:S04]  /*0ac0*/  IMAD.HI.U32 R7, R8, R14, RZ ;  /* 0x0000000e08077227 */ /* 0x000fc800078e00ff */
[----:B------:R-:W-:Y:S02]  /*0ad0*/  IMAD.MOV R6, RZ, RZ, -R6 ;  /* 0x000000ffff067224 */ /* 0x000fe400078e0a06 */
[C---:B------:R-:W-:Y:S02]  /*0ae0*/  IMAD R9, R19.reuse, R10, R9 ;  /* 0x0000000a13097224 */ /* 0x040fe400078e0209 */
[----:B------:R-:W-:Y:S02]  /*0af0*/  IMAD.MOV R7, RZ, RZ, -R7 ;  /* 0x000000ffff077224 */ /* 0x000fe400078e0a07 */
[C---:B------:R-:W-:Y:S01]  /*0b00*/  IMAD R10, R19.reuse, R6, R12 ;  /* 0x00000006130a7224 */ /* 0x040fe200078e020c */
[----:B------:R-:W-:Y:S01]  /*0b10*/  ISETP.GT.U32.AND P3, PT, R19, R9, PT ;  /* 0x000000091300720c */ /* 0x000fe20003f64070 */
[----:B------:R-:W-:Y:S02]  /*0b20*/  @!P0 IMAD.IADD R5, R5, 0x1, -R18 ;  /* 0x0000000105058824 */ /* 0x000fe400078e0a12 */
[----:B------:R-:W-:Y:S01]  /*0b30*/  IMAD.HI.U32 R6, R8, R15, RZ ;  /* 0x0000000f08067227 */ /* 0x000fe200078e00ff */
[----:B------:R-:W-:-:S02]  /*0b40*/  ISETP.GT.U32.AND P5, PT, R19, R10, PT ;  /* 0x0000000a1300720c */ /* 0x000fc40003fa4070 */
[----:B------:R-:W-:Y:S01]  /*0b50*/  ISETP.GT.U32.AND P0, PT, R18, R5, PT ;  /* 0x000000051200720c */ /* 0x000fe20003f04070 */
[----:B------:R-:W-:Y:S02]  /*0b60*/  IMAD R12, R19, R7, R14 ;  /* 0x00000007130c7224 */ /* 0x000fe400078e020e */
[----:B------:R-:W-:-:S03]  /*0b70*/  IMAD.HI.U32 R7, R8, R16, RZ ;  /* 0x0000001008077227 */ /* 0x000fc600078e00ff */
[----:B------:R-:W-:Y:S01]  /*0b80*/  ISETP.GT.U32.AND P1, PT, R19, R12, PT ;  /* 0x0000000c1300720c */ /* 0x000fe20003f24070 */
[----:B------:R-:W-:Y:S02]  /*0b90*/  IMAD.MOV R14, RZ, RZ, -R6 ;  /* 0x000000ffff0e7224 */ /* 0x000fe400078e0a06 */
[----:B------:R-:W-:-:S04]  /*0ba0*/  IMAD.HI.U32 R6, R8, R17, RZ ;  /* 0x0000001108067227 */ /* 0x000fc800078e00ff */
[----:B------:R-:W-:Y:S02]  /*0bb0*/  IMAD.MOV R7, RZ, RZ, -R7 ;  /* 0x000000ffff077224 */ /* 0x000fe400078e0a07 */
[----:B------:R-:W-:Y:S02]  /*0bc0*/  IMAD.MOV R6, RZ, RZ, -R6 ;  /* 0x000000ffff067224 */ /* 0x000fe400078e0a06 */
[----:B------:R-:W-:Y:S01]  /*0bd0*/  @!P0 IMAD.IADD R5, R5, 0x1, -R18 ;  /* 0x0000000105058824 */ /* 0x000fe200078e0a12 */
[----:B------:R-:W-:Y:S01]  /*0be0*/  ISETP.NE.AND P0, PT, R22, RZ, PT ;  /* 0x000000ff1600720c */ /* 0x000fe20003f05270 */
[C---:B------:R-:W-:Y:S02]  /*0bf0*/  IMAD R14, R19.reuse, R14, R15 ;  /* 0x0000000e130e7224 */ /* 0x040fe400078e020f */
[C---:B------:R-:W-:Y:S02]  /*0c00*/  IMAD R15, R19.reuse, R7, R16 ;  /* 0x00000007130f7224 */ /* 0x040fe400078e0210 */
[C---:B------:R-:W-:Y:S01]  /*0c10*/  IMAD R16, R19.reuse, R6, R17 ;  /* 0x0000000613107224 */ /* 0x040fe200078e0211 */
[C---:B------:R-:W-:Y:S01]  /*0c20*/  ISETP.GT.U32.AND P2, PT, R19.reuse, R14, PT ;  /* 0x0000000e1300720c */ /* 0x040fe20003f44070 */
[----:B------:R-:W-:Y:S01]  /*0c30*/  IMAD.HI.U32 R6, R8, R20, RZ ;  /* 0x0000001408067227 */ /* 0x000fe200078e00ff */
[----:B------:R-:W-:-:S03]  /*0c40*/  ISETP.GT.U32.AND P6, PT, R19, R15, PT ;  /* 0x0000000f1300720c */ /* 0x000fc60003fc4070 */
[----:B------:R-:W-:Y:S02]  /*0c50*/  IMAD.MOV R17, RZ, RZ, -R6 ;  /* 0x000000ffff117224 */ /* 0x000fe400078e0a06 */
[----:B------:R-:W-:Y:S02]  /*0c60*/  IMAD.MOV.U32 R6, RZ, RZ, R5 ;  /* 0x000000ffff067224 */ /* 0x000fe400078e0005 */
[----:B------:R-:W-:Y:S02]  /*0c70*/  IMAD.MOV.U32 R7, RZ, RZ, R24 ;  /* 0x000000ffff077224 */ /* 0x000fe400078e0018 */
[----:B------:R-:W-:Y:S01]  /*0c80*/  @!P4 IMAD.MOV R6, RZ, RZ, -R6 ;  /* 0x000000ffff06c224 */ /* 0x000fe200078e0a06 */
[----:B------:R-:W-:Y:S01]  /*0c90*/  @!P0 LOP3.LUT R6, RZ, R22, RZ, 0x33, !PT ;  /* 0x00000016ff068212 */ /* 0x000fe200078e33ff */
[----:B------:R-:W-:Y:S01]  /*0ca0*/  IMAD.HI.U32 R8, R8, R7, RZ ;  /* 0x0000000708087227 */ /* 0x000fe200078e00ff */
[----:B------:R-:W-:-:S03]  /*0cb0*/  ISETP.GT.U32.AND P0, PT, R19, R16, PT ;  /* 0x000000101300720c */ /* 0x000fc60003f04070 */
[----:B------:R-:W-:Y:S02]  /*0cc0*/  IMAD R17, R19, R17, R20 ;  /* 0x0000001113117224 */ /* 0x000fe400078e0214 */
[----:B------:R-:W-:Y:S02]  /*0cd0*/  IMAD.MOV R8, RZ, RZ, -R8 ;  /* 0x000000ffff087224 */ /* 0x000fe400078e0a08 */
[----:B------:R-:W-:Y:S01]  /*0ce0*/  @!P3 IMAD.IADD R9, R9, 0x1, -R19 ;  /* 0x000000010909b824 */ /* 0x000fe200078e0a13 */
[C---:B------:R-:W-:Y:S01]  /*0cf0*/  ISETP.GT.U32.AND P3, PT, R19.reuse, R17, PT ;  /* 0x000000111300720c */ /* 0x040fe20003f64070 */
[C---:B------:R-:W-:Y:S01]  /*0d00*/  IMAD R18, R19.reuse, R8, R7 ;  /* 0x0000000813127224 */ /* 0x040fe200078e0207 */
[----:B------:R-:W-:Y:S01]  /*0d10*/  LOP3.LUT R7, R0, 0xc0, RZ, 0xc0, !PT ;  /* 0x000000c000077812 */ /* 0x000fe200078ec0ff */
[--C-:B------:R-:W-:Y:S01]  /*0d20*/  @!P5 IMAD.IADD R10, R10, 0x1, -R19.reuse ;  /* 0x000000010a0ad824 */ /* 0x100fe200078e0a13 */
[C---:B------:R-:W-:Y:S01]  /*0d30*/  ISETP.GT.U32.AND P5, PT, R19.reuse, R9, PT ;  /* 0x000000091300720c */ /* 0x040fe20003fa4070 */
[--C-:B------:R-:W-:Y:S01]  /*0d40*/  @!P2 IMAD.IADD R14, R14, 0x1, -R19.reuse ;  /* 0x000000010e0ea824 */ /* 0x100fe200078e0a13 */
[C---:B------:R-:W-:Y:S01]  /*0d50*/  ISETP.GT.U32.AND P4, PT, R19.reuse, R18, PT ;  /* 0x000000121300720c */ /* 0x040fe20003f84070 */
[--C-:B------:R-:W-:Y:S01]  /*0d60*/  @!P0 IMAD.IADD R16, R16, 0x1, -R19.reuse ;  /* 0x0000000110108824 */ /* 0x100fe200078e0a13 */
[----:B------:R-:W-:Y:S01]  /*0d70*/  ISETP.GT.U32.AND P2, PT, R19, R10, PT ;  /* 0x0000000a1300720c */ /* 0x000fe20003f44070 */
[--C-:B------:R-:W-:Y:S01]  /*0d80*/  @!P1 IMAD.IADD R12, R12, 0x1, -R19.reuse ;  /* 0x000000010c0c9824 */ /* 0x100fe200078e0a13 */
[----:B------:R-:W-:Y:S01]  /*0d90*/  ISETP.GE.AND P1, PT, R11, RZ, PT ;  /* 0x000000ff0b00720c */ /* 0x000fe20003f26270 */
[--C-:B------:R-:W-:Y:S01]  /*0da0*/  @!P6 IMAD.IADD R15, R15, 0x1, -R19.reuse ;  /* 0x000000010f0fe824 */ /* 0x100fe200078e0a13 */
[----:B------:R-:W-:Y:S01]  /*0db0*/  ISETP.GT.U32.AND P0, PT, R19, R14, PT ;  /* 0x0000000e1300720c */ /* 0x000fe20003f04070 */
[--C-:B------:R-:W-:Y:S01]  /*0dc0*/  @!P3 IMAD.IADD R17, R17, 0x1, -R19.reuse ;  /* 0x000000011111b824 */ /* 0x100fe200078e0a13 */
[----:B------:R-:W-:Y:S01]  /*0dd0*/  ISETP.GT.U32.AND P3, PT, R19, R16, PT ;  /* 0x000000101300720c */ /* 0x000fe20003f64070 */
[----:B------:R-:W-:Y:S01]  /*0de0*/  IMAD.SHL.U32 R5, R2, 0x2, RZ ;  /* 0x0000000202057824 */ /* 0x000fe200078e00ff */
[----:B------:R-:W-:Y:S01]  /*0df0*/  ISETP.GE.AND P6, PT, R25, RZ, PT ;  /* 0x000000ff1900720c */ /* 0x000fe20003fc6270 */
[--C-:B------:R-:W-:Y:S01]  /*0e00*/  @!P5 IMAD.IADD R9, R9, 0x1, -R19.reuse ;  /* 0x000000010909d824 */ /* 0x100fe200078e0a13 */
[C---:B------:R-:W-:Y:S01]  /*0e10*/  ISETP.GT.U32.AND P5, PT, R19.reuse, R12, PT ;  /* 0x0000000c1300720c */ /* 0x040fe20003fa4070 */
[--C-:B------:R-:W-:Y:S01]  /*0e20*/  @!P4 IMAD.IADD R18, R18, 0x1, -R19.reuse ;  /* 0x000000011212c824 */ /* 0x100fe200078e0a13 */
[C---:B------:R-:W-:Y:S01]  /*0e30*/  ISETP.GT.U32.AND P4, PT, R19.reuse, R15, PT ;  /* 0x0000000f1300720c */ /* 0x040fe20003f84070 */
[----:B------:R-:W-:Y:S01]  /*0e40*/  @!P2 IMAD.IADD R10, R10, 0x1, -R19 ;  /* 0x000000010a0aa824 */ /* 0x000fe200078e0a13 */
[C---:B------:R-:W-:Y:S01]  /*0e50*/  ISETP.GT.U32.AND P2, PT, R19.reuse, R17, PT ;  /* 0x000000111300720c */ /* 0x040fe20003f44070 */
[----:B------:R-:W-:Y:S01]  /*0e60*/  @!P1 IMAD.MOV R9, RZ, RZ, -R9 ;  /* 0x000000ffff099224 */ /* 0x000fe200078e0a09 */
[----:B------:R-:W-:Y:S01]  /*0e70*/  ISETP.GT.U32.AND P1, PT, R19, R18, PT ;  /* 0x000000121300720c */ /* 0x000fe20003f24070 */
[--C-:B------:R-:W-:Y:S01]  /*0e80*/  @!P0 IMAD.IADD R14, R14, 0x1, -R19.reuse ;  /* 0x000000010e0e8824 */ /* 0x100fe200078e0a13 */
[----:B------:R-:W-:Y:S01]  /*0e90*/  ISETP.GE.AND P0, PT, R27, RZ, PT ;  /* 0x000000ff1b00720c */ /* 0x000fe20003f06270 */
[----:B------:R-:W-:Y:S01]  /*0ea0*/  @!P3 IMAD.IADD R16, R16, 0x1, -R19 ;  /* 0x000000011010b824 */ /* 0x000fe200078e0a13 */
[----:B------:R-:W-:Y:S01]  /*0eb0*/  ISETP.GE.AND P3, PT, R29, RZ, PT ;  /* 0x000000ff1d00720c */ /* 0x000fe20003f66270 */
[----:B------:R-:W-:Y:S01]  /*0ec0*/  @!P6 IMAD.MOV R10, RZ, RZ, -R10 ;  /* 0x000000ffff0ae224 */ /* 0x000fe200078e0a0a */
[----:B------:R-:W-:Y:S01]  /*0ed0*/  SHF.R.U32.HI R8, RZ, 0x2, R7 ;  /* 0x00000002ff087819 */ /* 0x000fe20000011607 */
[--C-:B------:R-:W-:Y:S01]  /*0ee0*/  @!P5 IMAD.IADD R12, R12, 0x1, -R19.reuse ;  /* 0x000000010c0cd824 */ /* 0x100fe200078e0a13 */
[----:B------:R-:W-:Y:S01]  /*0ef0*/  ISETP.GE.AND P5, PT, R26, RZ, PT ;  /* 0x000000ff1a00720c */ /* 0x000fe20003fa6270 */
[--C-:B------:R-:W-:Y:S01]  /*0f00*/  @!P4 IMAD.IADD R15, R15, 0x1, -R19.reuse ;  /* 0x000000010f0fc824 */ /* 0x100fe200078e0a13 */
[----:B------:R-:W-:Y:S01]  /*0f10*/  ISETP.GE.AND P4, PT, R28, RZ, PT ;  /* 0x000000ff1c00720c */ /* 0x000fe20003f86270 */
[--C-:B------:R-:W-:Y:S01]  /*0f20*/  @!P2 IMAD.IADD R17, R17, 0x1, -R19.reuse ;  /* 0x000000011111a824 */ /* 0x100fe200078e0a13 */
[----:B------:R-:W-:Y:S01]  /*0f30*/  ISETP.GE.AND P2, PT, R30, RZ, PT ;  /* 0x000000ff1e00720c */ /* 0x000fe20003f46270 */
[----:B------:R-:W-:Y:S01]  /*0f40*/  @!P1 IMAD.IADD R18, R18, 0x1, -R19 ;  /* 0x0000000112129824 */ /* 0x000fe200078e0a13 */
[----:B------:R-:W-:Y:S01]  /*0f50*/  ISETP.GE.AND P6, PT, R21, RZ, PT ;  /* 0x000000ff1500720c */ /* 0x000fe20003fc6270 */
[----:B------:R-:W-:Y:S01]  /*0f60*/  IMAD R6, R6, UR4, RZ ;  /* 0x0000000406067c24 */ /* 0x000fe2000f8e02ff */
[----:B------:R-:W-:Y:S01]  /*0f70*/  LOP3.LUT R5, R5, R8, RZ, 0x3c, !PT ;  /* 0x0000000805057212 */ /* 0x000fe200078e3cff */
[----:B------:R-:W-:Y:S01]  /*0f80*/  @!P3 IMAD.MOV R16, RZ, RZ, -R16 ;  /* 0x000000ffff10b224 */ /* 0x000fe200078e0a10 */
[----:B------:R-:W-:Y:S01]  /*0f90*/  ISETP.NE.AND P1, PT, R23, RZ, PT ;  /* 0x000000ff1700720c */ /* 0x000fe20003f25270 */
[----:B------:R-:W-:Y:S01]  /*0fa0*/  @!P0 IMAD.MOV R14, RZ, RZ, -R14 ;  /* 0x000000ffff0e8224 */ /* 0x000fe200078e0a0e */
[----:B------:R-:W-:Y:S01]  /*0fb0*/  LOP3.LUT R8, RZ, R23, RZ, 0x33, !PT ;  /* 0x00000017ff087212 */ /* 0x000fe200078e33ff */
[----:B------:R-:W-:Y:S01]  /*0fc0*/  @!P5 IMAD.MOV R12, RZ, RZ, -R12 ;  /* 0x000000ffff0cd224 */ /* 0x000fe200078e0a0c */
[----:B------:R-:W-:Y:S01]  /*0fd0*/  LEA R134, P0, R6, UR6, 0x1 ;  /* 0x0000000606867c11 */ /* 0x000fe2000f8008ff */
[----:B------:R-:W-:Y:S01]  /*0fe0*/  @!P4 IMAD.MOV R15, RZ, RZ, -R15 ;  /* 0x000000ffff0fc224 */ /* 0x000fe200078e0a0f */
[----:B------:R-:W-:Y:S01]  /*0ff0*/  SEL R16, R8, R16, !P1 ;  /* 0x0000001008107207 */ /* 0x000fe20004800000 */
[----:B------:R-:W-:Y:S01]  /*1000*/  @!P2 IMAD.MOV R17, RZ, RZ, -R17 ;  /* 0x000000ffff11a224 */ /* 0x000fe200078e0a11 */
[----:B------:R-:W-:Y:S01]  /*1010*/  ULDC UR4, c[0x0][0x240] ;  /* 0x0000900000047ab9 */ /* 0x000fe20000000800 */
[----:B------:R-:W-:Y:S01]  /*1020*/  @!P6 IMAD.MOV R18, RZ, RZ, -R18 ;  /* 0x000000ffff12e224 */ /* 0x000fe200078e0a12 */
[----:B------:R-:W-:Y:S01]  /*1030*/  LEA.HI.X.SX32 R135, R6, UR7, 0x1, P0 ;  /* 0x0000000706877c11 */ /* 0x000fe200080f0eff */
[----:B------:R-:W-:Y:S01]  /*1040*/  IMAD R16, R16, UR4, RZ ;  /* 0x0000000410107c24 */ /* 0x000fe2000f8e02ff */
[C---:B------:R-:W-:Y:S01]  /*1050*/  SEL R9, R8.reuse, R9, !P1 ;  /* 0x0000000908097207 */ /* 0x040fe20004800000 */
[----:B------:R-:W-:Y:S01]  /*1060*/  ULDC.64 UR6, c[0x0][0x218] ;  /* 0x0000860000067ab9 */ /* 0x000fe20000000a00 */
[----:B------:R-:W-:Y:S01]  /*1070*/  SEL R10, R8, R10, !P1 ;  /* 0x0000000a080a7207 */ /* 0x000fe20004800000 */
[----:B------:R-:W-:Y:S01]  /*1080*/  IMAD R93, R58, 0x37, RZ ;  /* 0x000000373a5d7824 */ /* 0x000fe200078e02ff */
[C---:B------:R-:W-:Y:S01]  /*1090*/  SEL R12, R8.reuse, R12, !P1 ;  /* 0x0000000c080c7207 */ /* 0x040fe20004800000 */
[----:B------:R-:W-:Y:S01]  /*10a0*/  IMAD R9, R9, UR4, RZ ;  /* 0x0000000409097c24 */ /* 0x000fe2000f8e02ff */
[----:B------:R-:W-:Y:S01]  /*10b0*/  SEL R14, R8, R14, !P1 ;  /* 0x0000000e080e7207 */ /* 0x000fe20004800000 */
[----:B------:R-:W-:Y:S01]  /*10c0*/  IMAD R10, R10, UR4, RZ ;  /* 0x000000040a0a7c24 */ /* 0x000fe2000f8e02ff */
[----:B------:R-:W-:Y:S01]  /*10d0*/  SEL R15, R8, R15, !P1 ;  /* 0x0000000f080f7207 */ /* 0x000fe20004800000 */
[----:B------:R-:W-:Y:S01]  /*10e0*/  IMAD R12, R12, UR4, RZ ;  /* 0x000000040c0c7c24 */ /* 0x000fe2000f8e02ff */
[----:B------:R-:W-:Y:S01]  /*10f0*/  SEL R17, R8, R17, !P1 ;  /* 0x0000001108117207 */ /* 0x000fe20004800000 */
[----:B------:R-:W-:Y:S01]  /*1100*/  IMAD R14, R14, UR4, RZ ;  /* 0x000000040e0e7c24 */ /* 0x000fe2000f8e02ff */
[----:B------:R-:W-:Y:S01]  /*1110*/  SEL R8, R8, R18, !P1 ;  /* 0x0000001208087207 */ /* 0x000fe20004800000 */
[----:B------:R-:W-:Y:S01]  /*1120*/  IMAD R15, R15, UR4, RZ ;  /* 0x000000040f0f7c24 */ /* 0x000fe2000f8e02ff */
[----:B------:R-:W-:Y:S01]  /*1130*/  LEA R160, P1, R16, UR6, 0x1 ;  /* 0x0000000610a07c11 */ /* 0x000fe2000f8208ff */
[----:B------:R-:W-:Y:S01]  /*1140*/  IMAD R17, R17, UR4, RZ ;  /* 0x0000000411117c24 */ /* 0x000fe2000f8e02ff */
[C---:B------:R-:W-:Y:S01]  /*1150*/  LEA R158, P6, R9.reuse, UR6, 0x1 ;  /* 0x00000006099e7c11 */ /* 0x040fe2000f8c08ff */
[----:B------:R-:W-:Y:S01]  /*1160*/  IMAD R8, R8, UR4, RZ ;  /* 0x0000000408087c24 */ /* 0x000fe2000f8e02ff */
[----:B------:R-:W-:Y:S01]  /*1170*/  LEA.HI.X.SX32 R161, R16, UR7, 0x1, P1 ;  /* 0x0000000710a17c11 */ /* 0x000fe200088f0eff */
[----:B------:R-:W-:Y:S01]  /*1180*/  UMOV UR4, URZ ;  /* 0x0000003f00047c82 */ /* 0x000fe20008000000 */
[----:B------:R-:W-:Y:S01]  /*1190*/  LOP3.LUT R16, R0, 0x3f, RZ, 0xc0, !PT ;  /* 0x0000003f00107812 */ /* 0x000fe200078ec0ff */
[C---:B------:R-:W-:Y:S01]  /*11a0*/  IMAD R94, R58.reuse, 0x36, RZ ;  /* 0x000000363a5e7824 */ /* 0x040fe200078e02ff */
[----:B------:R-:W-:Y:S01]  /*11b0*/  LEA.HI.X.SX32 R159, R9, UR7, 0x1, P6 ;  /* 0x00000007099f7c11 */ /* 0x000fe2000b0f0eff */
[----:B------:R-:W-:Y:S01]  /*11c0*/  IMAD R95, R58, 0x35, RZ ;  /* 0x000000353a5f7824 */ /* 0x000fe200078e02ff */
[----:B------:R-:W-:Y:S01]  /*11d0*/  LEA R156, P5, R10, UR6, 0x1 ;  /* 0x000000060a9c7c11 */ /* 0x000fe2000f8a08ff */
[----:B------:R-:W-:Y:S01]  /*11e0*/  IMAD R60, R7, 0x40, R16 ;  /* 0x00000040073c7824 */ /* 0x000fe200078e0210 */
[----:B------:R-:W-:Y:S01]  /*11f0*/  LEA R154, P4, R12, UR6, 0x1 ;  /* 0x000000060c9a7c11 */ /* 0x000fe2000f8808ff */
[----:B-1----:R-:W-:Y:S01]  /*1200*/  IMAD R82, R16, R83, RZ ;  /* 0x0000005310527224 */ /* 0x002fe200078e02ff */
[----:B------:R-:W-:Y:S01]  /*1210*/  LEA R148, P3, R14, UR6, 0x1 ;  /* 0x000000060e947c11 */ /* 0x000fe2000f8608ff */
[----:B------:R-:W-:Y:S01]  /*1220*/  IMAD.SHL.U32 R60, R60, 0x2, RZ ;  /* 0x000000023c3c7824 */ /* 0x000fe200078e00ff */
[----:B------:R-:W-:Y:S01]  /*1230*/  LEA R152, P2, R15, UR6, 0x1 ;  /* 0x000000060f987c11 */ /* 0x000fe2000f8408ff */
[C---:B------:R-:W-:Y:S01]  /*1240*/  IMAD R96, R58.reuse, 0x34, RZ ;  /* 0x000000343a607824 */ /* 0x040fe200078e02ff */
[----:B------:R-:W-:Y:S01]  /*1250*/  LEA R150, P0, R17, UR6, 0x1 ;  /* 0x0000000611967c11 */ /* 0x000fe2000f8008ff */
[----:B------:R-:W-:Y:S01]  /*1260*/  IMAD R97, R58, 0x33, RZ ;  /* 0x000000333a617824 */ /* 0x000fe200078e02ff */
[----:B------:R-:W-:Y:S01]  /*1270*/  LEA R194, P6, R8, UR6, 0x1 ;  /* 0x0000000608c27c11 */ /* 0x000fe2000f8c08ff */
[----:B------:R-:W-:Y:S01]  /*1280*/  UIADD3 UR6, UP0, UR10, 0x2, URZ ;  /* 0x000000020a067890 */ /* 0x000fe2000ff1e03f */
[----:B------:R-:W-:Y:S01]  /*1290*/  LEA.HI.X.SX32 R157, R10, UR7, 0x1, P5 ;  /* 0x000000070a9d7c11 */ /* 0x000fe2000a8f0eff */
[----:B------:R-:W-:Y:S01]  /*12a0*/  IMAD R98, R58, 0x32, RZ ;  /* 0x000000323a627824 */ /* 0x000fe200078e02ff */
[----:B------:R-:W-:Y:S01]  /*12b0*/  LEA.HI.X.SX32 R155, R12, UR7, 0x1, P4 ;  /* 0x000000070c9b7c11 */ /* 0x000fe2000a0f0eff */
[----:B------:R-:W-:Y:S01]  /*12c0*/  IMAD R99, R58, 0x31, RZ ;  /* 0x000000313a637824 */ /* 0x000fe200078e02ff */
[----:B------:R-:W-:Y:S01]  /*12d0*/  LEA.HI.X.SX32 R149, R14, UR7, 0x1, P3 ;  /* 0x000000070e957c11 */ /* 0x000fe200098f0eff */
[C---:B------:R-:W-:Y:S01]  /*12e0*/  IMAD R100, R58.reuse, 0x30, RZ ;  /* 0x000000303a647824 */ /* 0x040fe200078e02ff */
[----:B------:R-:W-:Y:S01]  /*12f0*/  LEA.HI.X.SX32 R153, R15, UR7, 0x1, P2 ;  /* 0x000000070f997c11 */ /* 0x000fe200090f0eff */
[C---:B------:R-:W-:Y:S01]  /*1300*/  IMAD R101, R58.reuse, 0x2f, RZ ;  /* 0x0000002f3a657824 */ /* 0x040fe200078e02ff */
[----:B------:R-:W-:Y:S01]  /*1310*/  LEA.HI.X.SX32 R151, R17, UR7, 0x1, P0 ;  /* 0x0000000711977c11 */ /* 0x000fe200080f0eff */
[----:B------:R-:W-:Y:S01]  /*1320*/  IMAD R102, R58, 0x2e, RZ ;  /* 0x0000002e3a667824 */ /* 0x000fe200078e02ff */
[----:B------:R-:W-:Y:S01]  /*1330*/  LEA.HI.X.SX32 R195, R8, UR7, 0x1, P6 ;  /* 0x0000000708c37c11 */ /* 0x000fe2000b0f0eff */
[C---:B------:R-:W-:Y:S01]  /*1340*/  IMAD R103, R58.reuse, 0x2d, RZ ;  /* 0x0000002d3a677824 */ /* 0x040fe200078e02ff */
[----:B------:R-:W-:Y:S01]  /*1350*/  UIADD3.X UR7, UR4, 0x40000040, URZ, UP0, !UPT ;  /* 0x4000004004077890 */ /* 0x000fe200087fe43f */
[C---:B------:R-:W-:Y:S01]  /*1360*/  IMAD R104, R58.reuse, 0x2c, RZ ;  /* 0x0000002c3a687824 */ /* 0x040fe200078e02ff */
[----:B------:R-:W-:Y:S01]  /*1370*/  CS2R R24, SRZ ;  /* 0x0000000000187805 */ /* 0x000fe2000001ff00 */
[C---:B------:R-:W-:Y:S01]  /*1380*/  IMAD R105, R58.reuse, 0x2b, RZ ;  /* 0x0000002b3a697824 */ /* 0x040fe200078e02ff */
[----:B------:R-:W-:Y:S01]  /*1390*/  CS2R R26, SRZ ;  /* 0x00000000001a7805 */ /* 0x000fe2000001ff00 */
[C---:B------:R-:W-:Y:S01]  /*13a0*/  IMAD R106, R58.reuse, 0x2a, RZ ;  /* 0x0000002a3a6a7824 */ /* 0x040fe200078e02ff */
[----:B------:R-:W-:Y:S01]  /*13b0*/  CS2R R28, SRZ ;  /* 0x00000000001c7805 */ /* 0x000fe2000001ff00 */
[C---:B------:R-:W-:Y:S01]  /*13c0*/  IMAD R107, R58.reuse, 0x29, RZ ;  /* 0x000000293a6b7824 */ /* 0x040fe200078e02ff */
[----:B------:R-:W-:Y:S01]  /*13d0*/  CS2R R30, SRZ ;  /* 0x00000000001e7805 */ /* 0x000fe2000001ff00 */
[----:B------:R-:W-:Y:S01]  /*13e0*/  IMAD R108, R58, 0x28, RZ ;  /* 0x000000283a6c7824 */ /* 0x000fe200078e02ff */
[----:B------:R-:W-:Y:S01]  /*13f0*/  LOP3.LUT R56, R60, 0x10, RZ, 0x3c, !PT ;  /* 0x000000103c387812 */ /* 0x000fe200078e3cff */
        /* <DEDUP_REMOVED lines=12> */
[C---:B------:R-:W-:Y:S01]  /*14c0*/  IMAD R115, R58.reuse, 0x21, RZ ;  /* 0x000000213a737824 */ /* 0x040fe200078e02ff */
[----:B------:R-:W-:Y:S01]  /*14d0*/  LOP3.LUT R17, R5, 0x40, RZ, 0x3c, !PT ;  /* 0x0000004005117812 */ /* 0x000fe200078e3cff */
[C---:B------:R-:W-:Y:S01]  /*14e0*/  IMAD.SHL.U32 R14, R58.reuse, 0x20, RZ ;  /* 0x000000203a0e7824 */ /* 0x040fe200078e00ff */
[----:B------:R-:W-:Y:S01]  /*14f0*/  UIADD3.64 UR22, UR6, 0x2, URZ ;  /* 0x0000000206167897 */ /* 0x000fe2000fffe03f */
[C---:B------:R-:W-:Y:S01]  /*1500*/  IMAD R6, R58.reuse, 0x1f, RZ ;  /* 0x0000001f3a067824 */ /* 0x040fe200078e02ff */
[----:B------:R-:W-:Y:S01]  /*1510*/  UIADD3.64 UR14, UR6, 0x4, URZ ;  /* 0x00000004060e7897 */ /* 0x000fe2000fffe03f */
[----:B------:R-:W-:-:S02]  /*1520*/  IMAD R11, R58, 0x1e, RZ ;  /* 0x0000001e3a0b7824 */ /* 0x000fc400078e02ff */
[C---:B------:R-:W-:Y:S02]  /*1530*/  IMAD R10, R58.reuse, 0x1d, RZ ;  /* 0x0000001d3a0a7824 */ /* 0x040fe400078e02ff */
[C---:B------:R-:W-:Y:S02]  /*1540*/  IMAD R12, R58.reuse, 0x1c, RZ ;  /* 0x0000001c3a0c7824 */ /* 0x040fe400078e02ff */
[C---:B------:R-:W-:Y:S02]  /*1550*/  IMAD R9, R58.reuse, 0x1b, RZ ;  /* 0x0000001b3a097824 */ /* 0x040fe400078e02ff */
[C---:B------:R-:W-:Y:S02]  /*1560*/  IMAD R8, R58.reuse, 0x1a, RZ ;  /* 0x0000001a3a087824 */ /* 0x040fe400078e02ff */
[C---:B------:R-:W-:Y:S02]  /*1570*/  IMAD R81, R58.reuse, 0x19, RZ ;  /* 0x000000193a517824 */ /* 0x040fe400078e02ff */
        /* <DEDUP_REMOVED lines=8> */
[C---:B------:R-:W-:Y:S02]  /*1600*/  IMAD.SHL.U32 R73, R58.reuse, 0x10, RZ ;  /* 0x000000103a497824 */ /* 0x040fe400078e00ff */
[C---:B------:R-:W-:Y:S02]  /*1610*/  IMAD R72, R58.reuse, 0xf, RZ ;  /* 0x0000000f3a487824 */ /* 0x040fe400078e02ff */
[C---:B------:R-:W-:Y:S02]  /*1620*/  IMAD R71, R58.reuse, 0xe, RZ ;  /* 0x0000000e3a477824 */ /* 0x040fe400078e02ff */
[C---:B------:R-:W-:Y:S02]  /*1630*/  IMAD R70, R58.reuse, 0xd, RZ ;  /* 0x0000000d3a467824 */ /* 0x040fe400078e02ff */
[----:B------:R-:W-:-:S02]  /*1640*/  IMAD R69, R58, 0xc, RZ ;  /* 0x0000000c3a457824 */ /* 0x000fc400078e02ff */
[C---:B------:R-:W-:Y:S02]  /*1650*/  IMAD R68, R58.reuse, 0xb, RZ ;  /* 0x0000000b3a447824 */ /* 0x040fe400078e02ff */
[C---:B------:R-:W-:Y:S02]  /*1660*/  IMAD R67, R58.reuse, 0xa, RZ ;  /* 0x0000000a3a437824 */ /* 0x040fe400078e02ff */
[C---:B------:R-:W-:Y:S02]  /*1670*/  IMAD R66, R58.reuse, 0x9, RZ ;  /* 0x000000093a427824 */ /* 0x040fe400078e02ff */
[C---:B------:R-:W-:Y:S02]  /*1680*/  IMAD.SHL.U32 R65, R58.reuse, 0x8, RZ ;  /* 0x000000083a417824 */ /* 0x040fe400078e00ff */
[C---:B------:R-:W-:Y:S02]  /*1690*/  IMAD R64, R58.reuse, 0x7, RZ ;  /* 0x000000073a407824 */ /* 0x040fe400078e02ff */
[----:B------:R-:W-:-:S02]  /*16a0*/  IMAD R63, R58, 0x6, RZ ;  /* 0x000000063a3f7824 */ /* 0x000fc400078e02ff */
[C---:B------:R-:W-:Y:S02]  /*16b0*/  IMAD R62, R58.reuse, 0x5, RZ ;  /* 0x000000053a3e7824 */ /* 0x040fe400078e02ff */
[C---:B------:R-:W-:Y:S02]  /*16c0*/  IMAD.SHL.U32 R61, R58.reuse, 0x4, RZ ;  /* 0x000000043a3d7824 */ /* 0x040fe400078e00ff */
[C---:B------:R-:W-:Y:S02]  /*16d0*/  IMAD R59, R58.reuse, 0x3, RZ ;  /* 0x000000033a3b7824 */ /* 0x040fe400078e02ff */
[----:B------:R-:W-:Y:S02]  /*16e0*/  IMAD.U32 R7, RZ, RZ, UR8 ;  /* 0x00000008ff077e24 */ /* 0x000fe4000f8e00ff */
[----:B------:R-:W-:Y:S02]  /*16f0*/  IMAD.SHL.U32 R83, R83, 0x40, RZ ;  /* 0x0000004053537824 */ /* 0x000fe400078e00ff */
[----:B------:R-:W-:-:S07]  /*1700*/  IMAD.SHL.U32 R58, R58, 0x2, RZ ;  /* 0x000000023a3a7824 */ /* 0x000fce00078e00ff */
.L_x_1:
[----:B------:R-:W-:Y:S01]  /*1710*/  ISETP.GT.AND P1, PT, R7, 0x3, PT ;  /* 0x000000030700780c */ /* 0x000fe20003f24270 */
[--C-:B------:R-:W-:Y:S01]  /*1720*/  IMAD.WIDE R118, R59, 0x2, R134.reuse ;  /* 0x000000023b767825 */ /* 0x100fe200078e0286 */
[C---:B------:R-:W-:Y:S01]  /*1730*/  ISETP.GT.AND P2, PT, R7.reuse, 0x4, PT ;  /* 0x000000040700780c */ /* 0x040fe20003f44270 */
[----:B------:R-:W0:Y:S01]  /*1740*/  LDC R147, c[0x0][0x238] ;  /* 0x00008e00ff937b82 */ /* 0x000e220000000800 */
[----:B------:R-:W-:Y:S01]  /*1750*/  ISETP.GT.AND P0, PT, R7, 0x2, PT ;  /* 0x000000020700780c */ /* 0x000fe20003f04270 */
[----:B------:R-:W-:Y:S01]  /*1760*/  IMAD.WIDE R116, R61, 0x2, R134 ;  /* 0x000000023d747825 */ /* 0x000fe200078e0286 */
[----:B------:R-:W-:Y:S02]  /*1770*/  PRMT R177, RZ, 0x7610, R177 ;  /* 0x00007610ffb17816 */ /* 0x000fe400000000b1 */
[----:B------:R-:W-:Y:S01]  /*1780*/  PRMT R164, RZ, 0x7610, R164 ;  /* 0x00007610ffa47816 */ /* 0x000fe200000000a4 */
[----:B------:R-:W-:Y:S01]  /*1790*/  IMAD.WIDE R120, R58, 0x2, R134 ;  /* 0x000000023a787825 */ /* 0x000fe200078e0286 */
[----:B------:R-:W-:-:S03]  /*17a0*/  PRMT R166, RZ, 0x7610, R166 ;  /* 0x00007610ffa67816 */ /* 0x000fc600000000a6 */
[----:B------:R-:W2:Y:S01]  /*17b0*/  @P1 LDG.E.U16 R177, desc[UR18][R118.64] ;  /* 0x0000001276b11981 */ /* 0x000ea2000c1e1500 */
[----:B------:R-:W-:-:S03]  /*17c0*/  ISETP.GT.AND P1, PT, R7, 0x6, PT ;  /* 0x000000060700780c */ /* 0x000fc60003f24270 */
[----:B------:R-:W3:Y:S01]  /*17d0*/  @P2 LDG.E.U16 R164, desc[UR18][R116.64] ;  /* 0x0000001274a42981 */ /* 0x000ee2000c1e1500 */
[C---:B------:R-:W-:Y:S02]  /*17e0*/  ISETP.GT.AND P2, PT, R7.reuse, 0x7, PT ;  /* 0x000000070700780c */ /* 0x040fe40003f44270 */
[----:B------:R-:W-:Y:S01]  /*17f0*/  PRMT R126, RZ, 0x7610, R126 ;  /* 0x00007610ff7e7816 */ /* 0x000fe2000000007e */
[----:B------:R1:W4:Y:S01]  /*1800*/  @P0 LDG.E.U16 R166, desc[UR18][R120.64] ;  /* 0x0000001278a60981 */ /* 0x000322000c1e1500 */
[C---:B------:R-:W-:Y:S02]  /*1810*/  ISETP.GT.AND P0, PT, R7.reuse, 0x5, PT ;  /* 0x000000050700780c */ /* 0x040fe40003f04270 */
[C---:B------:R-:W-:Y:S02]  /*1820*/  ISETP.GT.AND P3, PT, R7.reuse, 0x8, PT ;  /* 0x000000080700780c */ /* 0x040fe40003f64270 */
[----:B------:R-:W-:Y:S01]  /*1830*/  ISETP.GT.AND P4, PT, R7, 0x9, PT ;  /* 0x000000090700780c */ /* 0x000fe20003f84270 */
[----:B-1----:R-:W-:Y:S01]  /*1840*/  IMAD.WIDE R120, R63, 0x2, R134 ;  /* 0x000000023f787825 */ /* 0x002fe200078e0286 */
[----:B------:R-:W-:-:S02]  /*1850*/  PRMT R133, RZ, 0x7610, R133 ;  /* 0x00007610ff857816 */ /* 0x000fc40000000085 */
[----:B------:R-:W-:Y:S01]  /*1860*/  PRMT R171, RZ, 0x7610, R171 ;  /* 0x00007610ffab7816 */ /* 0x000fe200000000ab */
[----:B------:R-:W-:Y:S01]  /*1870*/  IMAD.WIDE R122, R64, 0x2, R134 ;  /* 0x00000002407a7825 */ /* 0x000fe200078e0286 */
[----:B------:R1:W5:Y:S01]  /*1880*/  @P1 LDG.E.U16 R126, desc[UR18][R120.64] ;  /* 0x00000012787e1981 */ /* 0x000362000c1e1500 */
[----:B------:R-:W-:Y:S02]  /*1890*/  ISETP.GT.AND P1, PT, R7, 0xb, PT ;  /* 0x0000000b0700780c */ /* 0x000fe40003f24270 */
[----:B------:R-:W-:Y:S01]  /*18a0*/  PRMT R125, RZ, 0x7610, R125 ;  /* 0x00007610ff7d7816 */ /* 0x000fe2000000007d */
[----:B------:R-:W-:Y:S01]  /*18b0*/  IMAD.WIDE R118, R62, 0x2, R134 ;  /* 0x000000023e767825 */ /* 0x000fe200078e0286 */
[----:B------:R-:W-:Y:S01]  /*18c0*/  PRMT R163, RZ, 0x7610, R163 ;  /* 0x00007610ffa37816 */ /* 0x000fe200000000a3 */
[----:B------:R0:W5:Y:S02]  /*18d0*/  @P2 LDG.E.U16 R133, desc[UR18][R122.64] ;  /* 0x000000127a852981 */ /* 0x000164000c1e1500 */
[----:B------:R-:W-:-:S04]  /*18e0*/  IMAD.WIDE R128, R65, 0x2, R134 ;  /* 0x0000000241807825 */ /* 0x000fc800078e0286 */
[----:B------:R-:W-:Y:S01]  /*18f0*/  IMAD.WIDE R130, R66, 0x2, R134 ;  /* 0x0000000242827825 */ /* 0x000fe200078e0286 */
[----:B------:R0:W5:Y:S01]  /*1900*/  @P0 LDG.E.U16 R171, desc[UR18][R118.64] ;  /* 0x0000001276ab0981 */ /* 0x000162000c1e1500 */
[C---:B------:R-:W-:Y:S02]  /*1910*/  ISETP.GT.AND P2, PT, R7.reuse, 0xc, PT ;  /* 0x0000000c0700780c */ /* 0x040fe40003f44270 */
[C---:B------:R-:W-:Y:S01]  /*1920*/  ISETP.GT.AND P0, PT, R7.reuse, 0xa, PT ;  /* 0x0000000a0700780c */ /* 0x040fe20003f04270 */
[----:B------:R0:W2:Y:S01]  /*1930*/  @P3 LDG.E.U16 R125, desc[UR18][R128.64] ;  /* 0x00000012807d3981 */ /* 0x0000a2000c1e1500 */
[----:B------:R-:W-:Y:S01]  /*1940*/  PRMT R57, RZ, 0x7610, R57 ;  /* 0x00007610ff397816 */ /* 0x000fe20000000039 */
[--C-:B-1----:R-:W-:Y:S01]  /*1950*/  IMAD.WIDE R120, R68, 0x2, R134.reuse ;  /* 0x0000000244787825 */ /* 0x102fe200078e0286 */
[C---:B------:R-:W-:Y:S01]  /*1960*/  ISETP.GT.AND P3, PT, R7.reuse, 0xd, PT ;  /* 0x0000000d0700780c */ /* 0x040fe20003f64270 */
[----:B------:R-:W3:Y:S01]  /*1970*/  @P4 LDG.E.U16 R163, desc[UR18][R130.64] ;  /* 0x0000001282a34981 */ /* 0x000ee2000c1e1500 */
[----:B------:R-:W-:Y:S01]  /*1980*/  ISETP.GT.AND P4, PT, R7, 0xe, PT ;  /* 0x0000000e0700780c */ /* 0x000fe20003f84270 */
[----:B0-----:R-:W-:Y:S01]  /*1990*/  IMAD.WIDE R122, R69, 0x2, R134 ;  /* 0x00000002457a7825 */ /* 0x001fe200078e0286 */
[----:B------:R-:W-:Y:S01]  /*19a0*/  PRMT R162, RZ, 0x7610, R162 ;  /* 0x00007610ffa27816 */ /* 0x000fe200000000a2 */
[----:B------:R-:W5:Y:S01]  /*19b0*/  @P1 LDG.E.U16 R57, desc[UR18][R120.64] ;  /* 0x0000001278391981 */ /* 0x000f62000c1e1500 */
[----:B------:R-:W-:Y:S01]  /*19c0*/  PRMT R116, RZ, 0x7610, R116 ;  /* 0x00007610ff747816 */ /* 0x000fe20000000074 */
[----:B------:R-:W-:Y:S01]  /*19d0*/  IMAD.WIDE R118, R67, 0x2, R134 ;  /* 0x0000000243767825 */ /* 0x000fe200078e0286 */
[----:B------:R-:W-:-:S02]  /*19e0*/  ISETP.GT.AND P1, PT, R7, 0x10, PT ;  /* 0x000000100700780c */ /* 0x000fc40003f24270 */
[----:B------:R-:W-:Y:S01]  /*19f0*/  PRMT R169, RZ, 0x7610, R169 ;  /* 0x00007610ffa97816 */ /* 0x000fe200000000a9 */
[----:B------:R-:W-:Y:S01]  /*1a00*/  IMAD.WIDE R128, R70, 0x2, R134 ;  /* 0x0000000246807825 */ /* 0x000fe200078e0286 */
[----:B------:R-:W-:Y:S01]  /*1a10*/  PRMT R124, RZ, 0x7610, R124 ;  /* 0x00007610ff7c7816 */ /* 0x000fe2000000007c */
[----:B------:R0:W5:Y:S02]  /*1a20*/  @P2 LDG.E.U16 R162, desc[UR18][R122.64] ;  /* 0x000000127aa22981 */ /* 0x000164000c1e1500 */
[--C-:B------:R-:W-:Y:S01]  /*1a30*/  IMAD.WIDE R136, R71, 0x2, R134.reuse ;  /* 0x0000000247887825 */ /* 0x100fe200078e0286 */
[C---:B------:R-:W-:Y:S01]  /*1a40*/  ISETP.GT.AND P2, PT, R7.reuse, 0x11, PT ;  /* 0x000000110700780c */ /* 0x040fe20003f44270 */
[----:B------:R1:W5:Y:S04]  /*1a50*/  @P0 LDG.E.U16 R116, desc[UR18][R118.64] ;  /* 0x0000001276740981 */ /* 0x000368000c1e1500 */
[----:B------:R1:W5:Y:S01]  /*1a60*/  @P3 LDG.E.U16 R169, desc[UR18][R128.64] ;  /* 0x0000001280a93981 */ /* 0x000362000c1e1500 */
[----:B------:R-:W-:Y:S01]  /*1a70*/  ISETP.GT.AND P3, PT, R7, 0x12, PT ;  /* 0x000000120700780c */ /* 0x000fe20003f64270 */
[----:B0-----:R-:W-:-:S02]  /*1a80*/  IMAD.WIDE R122, R73, 0x2, R134 ;  /* 0x00000002497a7825 */ /* 0x001fc400078e0286 */
[----:B------:R0:W5:Y:S01]  /*1a90*/  @P4 LDG.E.U16 R124, desc[UR18][R136.64] ;  /* 0x00000012887c4981 */ /* 0x000162000c1e1500 */
[C---:B------:R-:W-:Y:S02]  /*1aa0*/  ISETP.GT.AND P4, PT, R7.reuse, 0x13, PT ;  /* 0x000000130700780c */ /* 0x040fe40003f84270 */
[----:B-1----:R-:W-:Y:S02]  /*1ab0*/  PRMT R119, RZ, 0x7610, R119 ;  /* 0x00007610ff777816 */ /* 0x002fe40000000077 */
[----:B------:R-:W-:Y:S01]  /*1ac0*/  PRMT R173, RZ, 0x7610, R173 ;  /* 0x00007610ffad7816 */ /* 0x000fe200000000ad */
[--C-:B------:R-:W-:Y:S01]  /*1ad0*/  IMAD.WIDE R128, R74, 0x2, R134.reuse ;  /* 0x000000024a807825 */ /* 0x100fe200078e0286 */
[C---:B------:R-:W-:Y:S02]  /*1ae0*/  ISETP.GT.AND P0, PT, R7.reuse, 0xf, PT ;  /* 0x0000000f0700780c */ /* 0x040fe40003f04270 */
[----:B------:R1:W4:Y:S01]  /*1af0*/  @P1 LDG.E.U16 R119, desc[UR18][R122.64] ;  /* 0x000000127a771981 */ /* 0x000322000c1e1500 */
        /* <DEDUP_REMOVED lines=8> */
[----:B------:R-:W5:Y:S01]  /*1b80*/  @P3 LDG.E.U16 R118, desc[UR18][R136.64] ;  /* 0x0000001288763981 */ /* 0x000f62000c1e1500 */
[----:B------:R-:W-:Y:S01]  /*1b90*/  PRMT R167, RZ, 0x7610, R167 ;  /* 0x00007610ffa77816 */ /* 0x000fe200000000a7 */
[----:B------:R-:W-:Y:S01]  /*1ba0*/  IMAD.WIDE R120, R72, 0x2, R134 ;  /* 0x0000000248787825 */ /* 0x000fe200078e0286 */
[----:B------:R-:W-:Y:S01]  /*1bb0*/  ISETP.GT.AND P3, PT, R7, 0x17, PT ;  /* 0x000000170700780c */ /* 0x000fe20003f64270 */
[----:B------:R0:W5:Y:S01]  /*1bc0*/  @P4 LDG.E.U16 R181, desc[UR18][R138.64] ;  /* 0x000000128ab54981 */ /* 0x000162000c1e1500 */
[----:B-1----:R-:W-:Y:S01]  /*1bd0*/  PRMT R122, RZ, 0x7610, R122 ;  /* 0x00007610ff7a7816 */ /* 0x002fe2000000007a */
[--C-:B------:R-:W-:Y:S01]  /*1be0*/  IMAD.WIDE R140, R79, 0x2, R134.reuse ;  /* 0x000000024f8c7825 */ /* 0x100fe200078e0286 */
[C---:B------:R-:W-:Y:S01]  /*1bf0*/  ISETP.GT.AND P4, PT, R7.reuse, 0x18, PT ;  /* 0x000000180700780c */ /* 0x040fe20003f84270 */
[----:B------:R1:W5:Y:S02]  /*1c00*/  @P0 LDG.E.U16 R131, desc[UR18][R120.64] ;  /* 0x0000001278830981 */ /* 0x000364000c1e1500 */
[----:B0-----:R-:W-:Y:S01]  /*1c10*/  IMAD.WIDE R138, R78, 0x2, R134 ;  /* 0x000000024e8a7825 */ /* 0x001fe200078e0286 */
[----:B------:R-:W-:Y:S01]  /*1c20*/  ISETP.GT.AND P0, PT, R7, 0x14, PT ;  /* 0x000000140700780c */ /* 0x000fe20003f04270 */
[----:B------:R-:W5:Y:S01]  /*1c30*/  @P2 LDG.E.U16 R122, desc[UR18][R140.64] ;  /* 0x000000128c7a2981 */ /* 0x000f62000c1e1500 */
[----:B------:R-:W-:-:S03]  /*1c40*/  PRMT R129, RZ, 0x7610, R129 ;  /* 0x00007610ff817816 */ /* 0x000fc60000000081 */
[----:B------:R0:W5:Y:S01]  /*1c50*/  @P1 LDG.E.U16 R167, desc[UR18][R138.64] ;  /* 0x000000128aa71981 */ /* 0x000162000c1e1500 */
[C---:B------:R-:W-:Y:S01]  /*1c60*/  ISETP.GT.AND P1, PT, R7.reuse, 0x1a, PT ;  /* 0x0000001a0700780c */ /* 0x040fe20003f24270 */
[----:B------:R-:W-:Y:S01]  /*1c70*/  IMAD.WIDE R142, R80, 0x2, R134 ;  /* 0x00000002508e7825 */ /* 0x000fe200078e0286 */
[----:B------:R-:W-:Y:S02]  /*1c80*/  ISETP.GT.AND P2, PT, R7, 0x1b, PT ;  /* 0x0000001b0700780c */ /* 0x000fe40003f44270 */
[----:B------:R-:W-:Y:S01]  /*1c90*/  PRMT R132, RZ, 0x7610, R132 ;  /* 0x00007610ff847816 */ /* 0x000fe20000000084 */
[----:B------:R-:W-:Y:S01]  /*1ca0*/  IMAD.WIDE R136, R77, 0x2, R134 ;  /* 0x000000024d887825 */ /* 0x000fe200078e0286 */
[----:B-1----:R-:W-:Y:S01]  /*1cb0*/  PRMT R121, RZ, 0x7610, R121 ;  /* 0x00007610ff797816 */ /* 0x002fe20000000079 */
[----:B------:R1:W5:Y:S01]  /*1cc0*/  @P3 LDG.E.U16 R129, desc[UR18][R142.64] ;  /* 0x000000128e813981 */ /* 0x000362000c1e1500 */
[----:B------:R-:W-:Y:S01]  /*1cd0*/  PRMT R128, RZ, 0x7610, R128 ;  /* 0x00007610ff807816 */ /* 0x000fe20000000080 */
[--C-:B------:R-:W-:Y:S01]  /*1ce0*/  IMAD.WIDE R144, R15, 0x2, R134.reuse ;  /* 0x000000020f907825 */ /* 0x100fe200078e0286 */
[C---:B------:R-:W-:Y:S01]  /*1cf0*/  ISETP.GT.AND P3, PT, R7.reuse, 0x1c, PT ;  /* 0x0000001c0700780c */ /* 0x040fe20003f64270 */
[----:B------:R1:W5:Y:S02]  /*1d00*/  @P0 LDG.E.U16 R132, desc[UR18][R136.64] ;  /* 0x0000001288840981 */ /* 0x000364000c1e1500 */
[----:B0-----:R-:W-:Y:S01]  /*1d10*/  IMAD.WIDE R138, R8, 0x2, R134 ;  /* 0x00000002088a7825 */ /* 0x001fe200078e0286 */
[----:B------:R-:W-:Y:S01]  /*1d20*/  PRMT R179, RZ, 0x7610, R179 ;  /* 0x00007610ffb37816 */ /* 0x000fe200000000b3 */
[----:B------:R0:W3:Y:S01]  /*1d30*/  @P4 LDG.E.U16 R121, desc[UR18][R144.64] ;  /* 0x0000001290794981 */ /* 0x0000e2000c1e1500 */
[----:B------:R-:W-:Y:S01]  /*1d40*/  ISETP.GT.AND P0, PT, R7, 0x19, PT ;  /* 0x000000190700780c */ /* 0x000fe20003f04270 */
[--C-:B------:R-:W-:Y:S01]  /*1d50*/  IMAD.WIDE R140, R9, 0x2, R134.reuse ;  /* 0x00000002098c7825 */ /* 0x100fe200078e0286 */
[C---:B------:R-:W-:Y:S01]  /*1d60*/  ISETP.GT.AND P4, PT, R7.reuse, 0x1d, PT ;  /* 0x0000001d0700780c */ /* 0x040fe20003f84270 */
[----:B------:R0:W5:Y:S01]  /*1d70*/  @P1 LDG.E.U16 R128, desc[UR18][R138.64] ;  /* 0x000000128a801981 */ /* 0x000162000c1e1500 */
[C---:B------:R-:W-:Y:S01]  /*1d80*/  ISETP.GT.AND P1, PT, R7.reuse, 0x1f, PT ;  /* 0x0000001f0700780c */ /* 0x040fe20003f24270 */
[----:B-1----:R-:W-:Y:S01]  /*1d90*/  IMAD.WIDE R142, R12, 0x2, R134 ;  /* 0x000000020c8e7825 */ /* 0x002fe200078e0286 */
[----:B------:R-:W-:Y:S01]  /*1da0*/  PRMT R130, RZ, 0x7610, R130 ;  /* 0x00007610ff827816 */ /* 0x000fe20000000082 */
[----:B------:R1:W5:Y:S01]  /*1db0*/  @P2 LDG.E.U16 R179, desc[UR18][R140.64] ;  /* 0x000000128cb32981 */ /* 0x000362000c1e1500 */
[----:B------:R-:W-:Y:S01]  /*1dc0*/  ISETP.GT.AND P2, PT, R7, 0x20, PT ;  /* 0x000000200700780c */ /* 0x000fe20003f44270 */
[----:B------:R-:W-:Y:S01]  /*1dd0*/  IMAD.WIDE R136, R81, 0x2, R134 ;  /* 0x0000000251887825 */ /* 0x000fe200078e0286 */
[----:B------:R-:W-:-:S02]  /*1de0*/  PRMT R117, RZ, 0x7610, R117 ;  /* 0x00007610ff757816 */ /* 0x000fc40000000075 */
[----:B------:R-:W-:Y:S01]  /*1df0*/  PRMT R165, RZ, 0x7610, R165 ;  /* 0x00007610ffa57816 */ /* 0x000fe200000000a5 */
[----:B------:R1:W5:Y:S01]  /*1e00*/  @P3 LDG.E.U16 R130, desc[UR18][R142.64] ;  /* 0x000000128e823981 */ /* 0x000362000c1e1500 */
[----:B------:R-:W-:Y:S01]  /*1e10*/  PRMT R127, RZ, 0x7610, R127 ;  /* 0x00007610ff7f7816 */ /* 0x000fe2000000007f */
[--C-:B0-----:R-:W-:Y:S01]  /*1e20*/  IMAD.WIDE R144, R10, 0x2, R134.reuse ;  /* 0x000000020a907825 */ /* 0x101fe200078e0286 */
[C---:B------:R-:W-:Y:S01]  /*1e30*/  ISETP.GT.AND P3, PT, R7.reuse, 0x21, PT ;  /* 0x000000210700780c */ /* 0x040fe20003f64270 */
[----:B------:R0:W5:Y:S02]  /*1e40*/  @P0 LDG.E.U16 R117, desc[UR18][R136.64] ;  /* 0x0000001288750981 */ /* 0x000164000c1e1500 */
[----:B------:R-:W-:Y:S01]  /*1e50*/  IMAD.WIDE R138, R6, 0x2, R134 ;  /* 0x00000002068a7825 */ /* 0x000fe200078e0286 */
[----:B------:R-:W-:Y:S01]  /*1e60*/  PRMT R123, RZ, 0x7610, R123 ;  /* 0x00007610ff7b7816 */ /* 0x000fe2000000007b */
[----:B------:R0:W5:Y:S01]  /*1e70*/  @P4 LDG.E.U16 R165, desc[UR18][R144.64] ;  /* 0x0000001290a54981 */ /* 0x000162000c1e1500 */
[C---:B------:R-:W-:Y:S01]  /*1e80*/  ISETP.GT.AND P0, PT, R7.reuse, 0x1e, PT ;  /* 0x0000001e0700780c */ /* 0x040fe20003f04270 */
[--C-:B-1----:R-:W-:Y:S01]  /*1e90*/  IMAD.WIDE R140, R14, 0x2, R134.reuse ;  /* 0x000000020e8c7825 */ /* 0x102fe200078e0286 */
[C---:B------:R-:W-:Y:S01]  /*1ea0*/  ISETP.GT.AND P4, PT, R7.reuse, 0x22, PT ;  /* 0x000000220700780c */ /* 0x040fe20003f84270 */
[----:B------:R1:W5:Y:S01]  /*1eb0*/  @P1 LDG.E.U16 R127, desc[UR18][R138.64] ;  /* 0x000000128a7f1981 */ /* 0x000362000c1e1500 */
[----:B------:R-:W-:Y:S01]  /*1ec0*/  ISETP.GT.AND P1, PT, R7, 0x24, PT ;  /* 0x000000240700780c */ /* 0x000fe20003f24270 */
[----:B------:R-:W-:Y:S01]  /*1ed0*/  IMAD.WIDE R142, R115, 0x2, R134 ;  /* 0x00000002738e7825 */ /* 0x000fe200078e0286 */
[----:B------:R-:W-:Y:S01]  /*1ee0*/  PRMT R175, RZ, 0x7610, R175 ;  /* 0x00007610ffaf7816 */ /* 0x000fe200000000af */
[----:B------:R1:W5:Y:S01]  /*1ef0*/  @P2 LDG.E.U16 R123, desc[UR18][R140.64] ;  /* 0x000000128c7b2981 */ /* 0x000362000c1e1500 */
[----:B------:R-:W-:Y:S01]  /*1f00*/  ISETP.GT.AND P2, PT, R7, 0x25, PT ;  /* 0x000000250700780c */ /* 0x000fe20003f44270 */
[----:B0-----:R-:W-:Y:S01]  /*1f10*/  IMAD.WIDE R136, R11, 0x2, R134 ;  /* 0x000000020b887825 */ /* 0x001fe200078e0286 */
[----:B------:R-:W-:-:S02]  /*1f20*/  PRMT R120, RZ, 0x7610, R120 ;  /* 0x00007610ff787816 */ /* 0x000fc40000000078 */
[----:B------:R-:W-:Y:S01]  /*1f30*/  PRMT R168, RZ, 0x7610, R168 ;  /* 0x00007610ffa87816 */ /* 0x000fe200000000a8 */
[----:B------:R0:W5:Y:S01]  /*1f40*/  @P3 LDG.E.U16 R175, desc[UR18][R142.64] ;  /* 0x000000128eaf3981 */ /* 0x000162000c1e1500 */
[----:B------:R-:W-:Y:S01]  /*1f50*/  PRMT R170, RZ, 0x7610, R170 ;  /* 0x00007610ffaa7816 */ /* 0x000fe200000000aa */
[--C-:B------:R-:W-:Y:S01]  /*1f60*/  IMAD.WIDE R144, R114, 0x2, R134.reuse ;  /* 0x0000000272907825 */ /* 0x100fe200078e0286 */
[C---:B------:R-:W-:Y:S01]  /*1f70*/  ISETP.GT.AND P3, PT, R7.reuse, 0x26, PT ;  /* 0x000000260700780c */ /* 0x040fe20003f64270 */
[----:B------:R0:W5:Y:S02]  /*1f80*/  @P0 LDG.E.U16 R120, desc[UR18][R136.64] ;  /* 0x0000001288780981 */ /* 0x000164000c1e1500 */
[----:B-1----:R-:W-:Y:S01]  /*1f90*/  IMAD.WIDE R138, R112, 0x2, R134 ;  /* 0x00000002708a7825 */ /* 0x002fe200078e0286 */
[----:B------:R-:W-:Y:S01]  /*1fa0*/  PRMT R185, RZ, 0x7610, R185 ;  /* 0x00007610ffb97816 */ /* 0x000fe200000000b9 */
[----:B------:R1:W5:Y:S01]  /*1fb0*/  @P4 LDG.E.U16 R168, desc[UR18][R144.64] ;  /* 0x0000001290a84981 */ /* 0x000362000c1e1500 */
[----:B------:R-:W-:Y:S01]  /*1fc0*/  ISETP.GT.AND P0, PT, R7, 0x23, PT ;  /* 0x000000230700780c */ /* 0x000fe20003f04270 */
[--C-:B------:R-:W-:Y:S01]  /*1fd0*/  IMAD.WIDE R140, R111, 0x2, R134.reuse ;  /* 0x000000026f8c7825 */ /* 0x100fe200078e0286 */
[C---:B------:R-:W-:Y:S01]  /*1fe0*/  ISETP.GT.AND P4, PT, R7.reuse, 0x27, PT ;  /* 0x000000270700780c */ /* 0x040fe20003f84270 */
[----:B------:R1:W5:Y:S01]  /*1ff0*/  @P1 LDG.E.U16 R170, desc[UR18][R138.64] ;  /* 0x000000128aaa1981 */ /* 0x000362000c1e1500 */
[C---:B------:R-:W-:Y:S01]  /*2000*/  ISETP.GT.AND P1, PT, R7.reuse, 0x29, PT ;  /* 0x000000290700780c */ /* 0x040fe20003f24270 */
[----:B0-----:R-:W-:Y:S01]  /*2010*/  IMAD.WIDE R142, R110, 0x2, R134 ;  /* 0x000000026e8e7825 */ /* 0x001fe200078e0286 */
        /* <DEDUP_REMOVED lines=8> */
[--C-:B-1----:R-:W-:Y:S01]  /*20a0*/  IMAD.WIDE R144, R109, 0x2, R134.reuse ;  /* 0x000000026d907825 */ /* 0x102fe200078e0286 */
[----:B------:R-:W-:Y:S01]  /*20b0*/  ISETP.GT.AND P3, PT, R7, 0x2b, PT ;  /* 0x0000002b0700780c */ /* 0x000fe20003f64270 */
[----:B------:R1:W5:Y:S02]  /*20c0*/  @P0 LDG.E.U16 R183, desc[UR18][R136.64] ;  /* 0x0000001288b70981 */ /* 0x000364000c1e1500 */
[----:B------:R-:W-:Y:S01]  /*20d0*/  IMAD.WIDE R138, R107, 0x2, R134 ;  /* 0x000000026b8a7825 */ /* 0x000fe200078e0286 */
[----:B------:R-:W-:Y:S01]  /*20e0*/  PRMT R174, RZ, 0x7610, R174 ;  /* 0x00007610ffae7816 */ /* 0x000fe200000000ae */
[----:B------:R1:W5:Y:S01]  /*20f0*/  @P4 LDG.E.U16 R187, desc[UR18][R144.64] ;  /* 0x0000001290bb4981 */ /* 0x000362000c1e1500 */
[C---:B------:R-:W-:Y:S01]  /*2100*/  ISETP.GT.AND P0, PT, R7.reuse, 0x28, PT ;  /* 0x000000280700780c */ /* 0x040fe20003f04270 */
[--C-:B0-----:R-:W-:Y:S01]  /*2110*/  IMAD.WIDE R140, R106, 0x2, R134.reuse ;  /* 0x000000026a8c7825 */ /* 0x101fe200078e0286 */
[C---:B------:R-:W-:Y:S01]  /*2120*/  ISETP.GT.AND P4, PT, R7.reuse, 0x2c, PT ;  /* 0x0000002c0700780c */ /* 0x040fe20003f84270 */
[----:B------:R0:W5:Y:S01]  /*2130*/  @P1 LDG.E.U16 R191, desc[UR18][R138.64] ;  /* 0x000000128abf1981 */ /* 0x000162000c1e1500 */
[----:B------:R-:W-:Y:S01]  /*2140*/  ISETP.GT.AND P1, PT, R7, 0x2e, PT ;  /* 0x0000002e0700780c */ /* 0x000fe20003f24270 */
[----:B------:R-:W-:Y:S01]  /*2150*/  IMAD.WIDE R142, R105, 0x2, R134 ;  /* 0x00000002698e7825 */ /* 0x000fe200078e0286 */
[----:B------:R-:W-:Y:S01]  /*2160*/  PRMT R193, RZ, 0x7610, R193 ;  /* 0x00007610ffc17816 */ /* 0x000fe200000000c1 */
[----:B------:R0:W5:Y:S01]  /*2170*/  @P2 LDG.E.U16 R174, desc[UR18][R140.64] ;  /* 0x000000128cae2981 */ /* 0x000162000c1e1500 */
[----:B------:R-:W-:Y:S01]  /*2180*/  ISETP.GT.AND P2, PT, R7, 0x2f, PT ;  /* 0x0000002f0700780c */ /* 0x000fe20003f44270 */
[----:B-1----:R-:W-:Y:S01]  /*2190*/  IMAD.WIDE R136, R108, 0x2, R134 ;  /* 0x000000026c887825 */ /* 0x002fe200078e0286 */
[----:B------:R-:W-:-:S02]  /*21a0*/  PRMT R189, RZ, 0x7610, R189 ;  /* 0x00007610ffbd7816 */ /* 0x000fc400000000bd */
[----:B------:R-:W-:Y:S01]  /*21b0*/  PRMT R176, RZ, 0x7610, R176 ;  /* 0x00007610ffb07816 */ /* 0x000fe200000000b0 */
[----:B------:R1:W5:Y:S01]  /*21c0*/  @P3 LDG.E.U16 R193, desc[UR18][R142.64] ;  /* 0x000000128ec13981 */ /* 0x000362000c1e1500 */
[----:B------:R-:W-:Y:S01]  /*21d0*/  PRMT R178, RZ, 0x7610, R178 ;  /* 0x00007610ffb27816 */ /* 0x000fe200000000b2 */
[--C-:B------:R-:W-:Y:S01]  /*21e0*/  IMAD.WIDE R144, R104, 0x2, R134.reuse ;  /* 0x0000000268907825 */ /* 0x100fe200078e0286 */
[C---:B------:R-:W-:Y:S01]  /*21f0*/  ISETP.GT.AND P3, PT, R7.reuse, 0x30, PT ;  /* 0x000000300700780c */ /* 0x040fe20003f64270 */
[----:B------:R1:W5:Y:S02]  /*2200*/  @P0 LDG.E.U16 R189, desc[UR18][R136.64] ;  /* 0x0000001288bd0981 */ /* 0x000364000c1e1500 */
[----:B0-----:R-:W-:Y:S01]  /*2210*/  IMAD.WIDE R138, R102, 0x2, R134 ;  /* 0x00000002668a7825 */ /* 0x001fe200078e0286 */
[----:B------:R-:W-:Y:S01]  /*2220*/  PRMT R197, RZ, 0x7610, R197 ;  /* 0x00007610ffc57816 */ /* 0x000fe200000000c5 */
[----:B------:R0:W5:Y:S01]  /*2230*/  @P4 LDG.E.U16 R176, desc[UR18][R144.64] ;  /* 0x0000001290b04981 */ /* 0x000162000c1e1500 */
[----:B------:R-:W-:Y:S01]  /*2240*/  ISETP.GT.AND P0, PT, R7, 0x2d, PT ;  /* 0x0000002d0700780c */ /* 0x000fe20003f04270 */
[--C-:B------:R-:W-:Y:S01]  /*2250*/  IMAD.WIDE R140, R101, 0x2, R134.reuse ;  /* 0x00000002658c7825 */ /* 0x100fe200078e0286 */
[C---:B------:R-:W-:Y:S01]  /*2260*/  ISETP.GT.AND P4, PT, R7.reuse, 0x31, PT ;  /* 0x000000310700780c */ /* 0x040fe20003f84270 */
[----:B------:R-:W5:Y:S01]  /*2270*/  @P1 LDG.E.U16 R178, desc[UR18][R138.64] ;  /* 0x000000128ab21981 */ /* 0x000f62000c1e1500 */
[C---:B------:R-:W-:Y:S01]  /*2280*/  ISETP.GT.AND P1, PT, R7.reuse, 0x1, PT ;  /* 0x000000010700780c */ /* 0x040fe20003f24270 */
[----:B-1----:R-:W-:Y:S01]  /*2290*/  IMAD.WIDE R142, R100, 0x2, R134 ;  /* 0x00000002648e7825 */ /* 0x002fe200078e0286 */
[----:B------:R-:W-:Y:S01]  /*22a0*/  PRMT R201, RZ, 0x7610, R201 ;  /* 0x00007610ffc97816 */ /* 0x000fe200000000c9 */
[----:B------:R-:W5:Y:S01]  /*22b0*/  @P2 LDG.E.U16 R197, desc[UR18][R140.64] ;  /* 0x000000128cc52981 */ /* 0x000f62000c1e1500 */
[----:B------:R-:W-:Y:S01]  /*22c0*/  ISETP.GT.AND P2, PT, R7, 0x32, PT ;  /* 0x000000320700780c */ /* 0x000fe20003f44270 */
[----:B------:R-:W-:Y:S01]  /*22d0*/  IMAD.WIDE R136, R103, 0x2, R134 ;  /* 0x0000000267887825 */ /* 0x000fe200078e0286 */
[----:B------:R-:W-:-:S02]  /*22e0*/  PRMT R199, RZ, 0x7610, R199 ;  /* 0x00007610ffc77816 */ /* 0x000fc400000000c7 */
[----:B------:R-:W-:Y:S01]  /*22f0*/  PRMT R203, RZ, 0x7610, R203 ;  /* 0x00007610ffcb7816 */ /* 0x000fe200000000cb */
[----:B------:R1:W5:Y:S01]  /*2300*/  @P3 LDG.E.U16 R201, desc[UR18][R142.64] ;  /* 0x000000128ec93981 */ /* 0x000362000c1e1500 */
[----:B------:R-:W-:Y:S01]  /*2310*/  PRMT R207, RZ, 0x7610, R207 ;  /* 0x00007610ffcf7816 */ /* 0x000fe200000000cf */
[----:B0-----:R-:W-:Y:S01]  /*2320*/  IMAD.WIDE R144, R99, 0x2, R134 ;  /* 0x0000000263907825 */ /* 0x001fe200078e0286 */
[----:B------:R-:W-:Y:S01]  /*2330*/  PRMT R180, RZ, 0x7610, R180 ;  /* 0x00007610ffb47816 */ /* 0x000fe200000000b4 */
[----:B------:R0:W5:Y:S02]  /*2340*/  @P0 LDG.E.U16 R199, desc[UR18][R136.64] ;  /* 0x0000001288c70981 */ /* 0x000164000c1e1500 */
[----:B-1----:R-:W-:Y:S02]  /*2350*/  IMAD.WIDE R142, R147, 0x2, R134 ;  /* 0x00000002938e7825 */ /* 0x002fe400078e0286 */
[----:B------:R-:W5:Y:S01]  /*2360*/  @P4 LDG.E.U16 R203, desc[UR18][R144.64] ;  /* 0x0000001290cb4981 */ /* 0x000f62000c1e1500 */
[----:B------:R-:W-:-:S02]  /*2370*/  ISETP.GT.AND P3, PT, R7, 0x33, PT ;  /* 0x000000330700780c */ /* 0x000fc40003f64270 */
[C---:B------:R-:W-:Y:S01]  /*2380*/  ISETP.GT.AND P4, PT, R7.reuse, 0x38, PT ;  /* 0x000000380700780c */ /* 0x040fe20003f84270 */
[----:B------:R-:W5:Y:S01]  /*2390*/  @P1 LDG.E.U16 R207, desc[UR18][R142.64] ;  /* 0x000000128ecf1981 */ /* 0x000f62000c1e1500 */
[C---:B------:R-:W-:Y:S01]  /*23a0*/  ISETP.GT.AND P0, PT, R7.reuse, RZ, PT ;  /* 0x000000ff0700720c */ /* 0x040fe20003f04270 */
[----:B0-----:R-:W-:Y:S01]  /*23b0*/  IMAD.WIDE R136, R98, 0x2, R134 ;  /* 0x0000000262887825 */ /* 0x001fe200078e0286 */
[C---:B------:R-:W-:Y:S02]  /*23c0*/  ISETP.GT.AND P1, PT, R7.reuse, 0x34, PT ;  /* 0x000000340700780c */ /* 0x040fe40003f24270 */
[----:B------:R-:W-:Y:S02]  /*23d0*/  PRMT R205, RZ, 0x7610, R205 ;  /* 0x00007610ffcd7816 */ /* 0x000fe400000000cd */
[----:B------:R0:W5:Y:S01]  /*23e0*/  @P2 LDG.E.U16 R180, desc[UR18][R136.64] ;  /* 0x0000001288b42981 */ /* 0x000162000c1e1500 */
[----:B------:R-:W-:Y:S01]  /*23f0*/  ISETP.GT.AND P2, PT, R7, 0x35, PT ;  /* 0x000000350700780c */ /* 0x000fe20003f44270 */
[----:B------:R-:W-:Y:S01]  /*2400*/  IMAD.WIDE R138, R97, 0x2, R134 ;  /* 0x00000002618a7825 */ /* 0x000fe200078e0286 */
[----:B------:R-:W-:-:S02]  /*2410*/  PRMT R209, RZ, 0x7610, R209 ;  /* 0x00007610ffd17816 */ /* 0x000fc400000000d1 */
[----:B------:R-:W-:Y:S01]  /*2420*/  PRMT R211, RZ, 0x7610, R211 ;  /* 0x00007610ffd37816 */ /* 0x000fe200000000d3 */
[----:B------:R-:W-:Y:S01]  /*2430*/  IMAD.WIDE R140, R92, 0x2, R134 ;  /* 0x000000025c8c7825 */ /* 0x000fe200078e0286 */
[----:B------:R-:W-:Y:S01]  /*2440*/  PRMT R182, RZ, 0x7610, R182 ;  /* 0x00007610ffb67816 */ /* 0x000fe200000000b6 */
[----:B------:R1:W5:Y:S02]  /*2450*/  @P3 LDG.E.U16 R205, desc[UR18][R138.64] ;  /* 0x000000128acd3981 */ /* 0x000364000c1e1500 */
[----:B0-----:R-:W-:Y:S01]  /*2460*/  IMAD.WIDE R136, R96, 0x2, R134 ;  /* 0x0000000260887825 */ /* 0x001fe200078e0286 */
[----:B------:R-:W-:Y:S01]  /*2470*/  PRMT R213, RZ, 0x7610, R213 ;  /* 0x00007610ffd57816 */ /* 0x000fe200000000d5 */
[----:B------:R0:W5:Y:S01]  /*2480*/  @P4 LDG.E.U16 R209, desc[UR18][R140.64] ;  /* 0x000000128cd14981 */ /* 0x000162000c1e1500 */
[C---:B------:R-:W-:Y:S02]  /*2490*/  ISETP.GT.AND P3, PT, R7.reuse, 0x39, PT ;  /* 0x000000390700780c */ /* 0x040fe40003f64270 */
[C---:B------:R-:W-:Y:S01]  /*24a0*/  ISETP.GT.AND P4, PT, R7.reuse, 0x3b, PT ;  /* 0x0000003b0700780c */ /* 0x040fe20003f84270 */
[----:B------:R-:W5:Y:S01]  /*24b0*/  @P0 LDG.E.U16 R211, desc[UR18][R134.64] ;  /* 0x0000001286d30981 */ /* 0x000f62000c1e1500 */
[----:B------:R-:W-:Y:S01]  /*24c0*/  ISETP.GT.AND P0, PT, R7, 0x3a, PT ;  /* 0x0000003a0700780c */ /* 0x000fe20003f04270 */
[----:B-1----:R-:W-:-:S02]  /*24d0*/  IMAD.WIDE R138, R95, 0x2, R134 ;  /* 0x000000025f8a7825 */ /* 0x002fc400078e0286 */
[----:B------:R-:W5:Y:S01]  /*24e0*/  @P1 LDG.E.U16 R182, desc[UR18][R136.64] ;  /* 0x0000001288b61981 */ /* 0x000f62000c1e1500 */
[----:B------:R-:W-:-:S03]  /*24f0*/  ISETP.GT.AND P1, PT, R7, 0x37, PT ;  /* 0x000000370700780c */ /* 0x000fc60003f24270 */
[----:B------:R1:W5:Y:S01]  /*2500*/  @P2 LDG.E.U16 R213, desc[UR18][R138.64] ;  /* 0x000000128ad52981 */ /* 0x000362000c1e1500 */
[----:B------:R-:W-:Y:S01]  /*2510*/  ISETP.GT.AND P2, PT, R7, 0x3c, PT ;  /* 0x0000003c0700780c */ /* 0x000fe20003f44270 */
[----:B0-----:R-:W-:Y:S01]  /*2520*/  IMAD.WIDE R140, R91, 0x2, R134 ;  /* 0x000000025b8c7825 */ /* 0x001fe200078e0286 */
[----:B------:R-:W-:Y:S02]  /*2530*/  PRMT R217, RZ, 0x7610, R217 ;  /* 0x00007610ffd97816 */ /* 0x000fe400000000d9 */
[----:B------:R-:W-:Y:S01]  /*2540*/  PRMT R184, RZ, 0x7610, R184 ;  /* 0x00007610ffb87816 */ /* 0x000fe200000000b8 */
[----:B------:R-:W-:Y:S01]  /*2550*/  IMAD.WIDE R142, R90, 0x2, R134 ;  /* 0x000000025a8e7825 */ /* 0x000fe200078e0286 */
[----:B------:R-:W-:Y:S02]  /*2560*/  PRMT R215, RZ, 0x7610, R215 ;  /* 0x00007610ffd77816 */ /* 0x000fe400000000d7 */
[----:B------:R-:W-:Y:S01]  /*2570*/  PRMT R219, RZ, 0x7610, R219 ;  /* 0x00007610ffdb7816 */ /* 0x000fe200000000db */
[--C-:B------:R-:W-:Y:S01]  /*2580*/  IMAD.WIDE R144, R89, 0x2, R134.reuse ;  /* 0x0000000259907825 */ /* 0x100fe200078e0286 */
[----:B------:R0:W5:Y:S03]  /*2590*/  @P3 LDG.E.U16 R217, desc[UR18][R140.64] ;  /* 0x000000128cd93981 */ /* 0x000166000c1e1500 */
[----:B-1----:R-:W-:Y:S01]  /*25a0*/  IMAD.WIDE R138, R93, 0x2, R134 ;  /* 0x000000025d8a7825 */ /* 0x002fe200078e0286 */
[----:B------:R-:W5:Y:S01]  /*25b0*/  @P0 LDG.E.U16 R184, desc[UR18][R142.64] ;  /* 0x000000128eb80981 */ /* 0x000f62000c1e1500 */
[----:B------:R-:W-:-:S02]  /*25c0*/  PRMT R188, RZ, 0x7610, R188 ;  /* 0x00007610ffbc7816 */ /* 0x000fc400000000bc */
[C---:B------:R-:W-:Y:S01]  /*25d0*/  ISETP.GT.AND P0, PT, R7.reuse, 0x36, PT ;  /* 0x000000360700780c */ /* 0x040fe20003f04270 */
[----:B------:R1:W5:Y:S01]  /*25e0*/  @P4 LDG.E.U16 R215, desc[UR18][R144.64] ;  /* 0x0000001290d74981 */ /* 0x000362000c1e1500 */
[C---:B------:R-:W-:Y:S01]  /*25f0*/  ISETP.GT.AND P3, PT, R7.reuse, 0x3d, PT ;  /* 0x0000003d0700780c */ /* 0x040fe20003f64270 */
[----:B0-----:R-:W-:Y:S01]  /*2600*/  IMAD.WIDE R140, R88, 0x2, R134 ;  /* 0x00000002588c7825 */ /* 0x001fe200078e0286 */
[C---:B------:R-:W-:Y:S01]  /*2610*/  ISETP.GT.AND P4, PT, R7.reuse, 0x3e, PT ;  /* 0x0000003e0700780c */ /* 0x040fe20003f84270 */
[----:B------:R-:W5:Y:S01]  /*2620*/  @P1 LDG.E.U16 R219, desc[UR18][R138.64] ;  /* 0x000000128adb1981 */ /* 0x000f62000c1e1500 */
[----:B------:R-:W-:-:S03]  /*2630*/  ISETP.GT.AND P1, PT, R7, 0x3f, PT ;  /* 0x0000003f0700780c */ /* 0x000fc60003f24270 */
[----:B------:R0:W5:Y:S01]  /*2640*/  @P2 LDG.E.U16 R188, desc[UR18][R140.64] ;  /* 0x000000128cbc2981 */ /* 0x000162000c1e1500 */
[----:B------:R-:W-:Y:S01]  /*2650*/  PRMT R186, RZ, 0x7610, R186 ;  /* 0x00007610ffba7816 */ /* 0x000fe200000000ba */
[----:B------:R-:W-:Y:S01]  /*2660*/  IMAD.WIDE R136, R94, 0x2, R134 ;  /* 0x000000025e887825 */ /* 0x000fe200078e0286 */
[----:B------:R-:W-:Y:S02]  /*2670*/  PRMT R221, RZ, 0x7610, R221 ;  /* 0x00007610ffdd7816 */ /* 0x000fe400000000dd */
[----:B------:R-:W-:Y:S01]  /*2680*/  PRMT R190, RZ, 0x7610, R190 ;  /* 0x00007610ffbe7816 */ /* 0x000fe200000000be */
[----:B-1----:R-:W-:Y:S01]  /*2690*/  IMAD.WIDE R144, R87, 0x2, R134 ;  /* 0x0000000257907825 */ /* 0x002fe200078e0286 */
[----:B------:R1:W5:Y:S03]  /*26a0*/  @P0 LDG.E.U16 R186, desc[UR18][R136.64] ;  /* 0x0000001288ba0981 */ /* 0x000366000c1e1500 */
[--C-:B0-----:R-:W-:Y:S01]  /*26b0*/  IMAD.MOV.U32 R141, RZ, RZ, R195.reuse ;  /* 0x000000ffff8d7224 */ /* 0x101fe200078e00c3 */
[----:B------:R-:W-:Y:S01]  /*26c0*/  PRMT R195, RZ, 0x7610, R195 ;  /* 0x00007610ffc37816 */ /* 0x000fe200000000c3 */
[--C-:B------:R-:W-:Y:S01]  /*26d0*/  IMAD.WIDE R146, R86, 0x2, R134.reuse ;  /* 0x0000000256927825 */ /* 0x100fe200078e0286 */
[----:B------:R0:W5:Y:S03]  /*26e0*/  @P3 LDG.E.U16 R221, desc[UR18][R144.64] ;  /* 0x0000001290dd3981 */ /* 0x000166000c1e1500 */
[----:B------:R-:W-:Y:S01]  /*26f0*/  IMAD.WIDE R142, R85, 0x2, R134 ;  /* 0x00000002558e7825 */ /* 0x000fe200078e0286 */
[----:B------:R0:W5:Y:S04]  /*2700*/  @P4 LDG.E.U16 R190, desc[UR18][R146.64] ;  /* 0x0000001292be4981 */ /* 0x000168000c1e1500 */
[----:B------:R2:W5:Y:S01]  /*2710*/  @P1 LDG.E.U16 R195, desc[UR18][R142.64] ;  /* 0x000000128ec31981 */ /* 0x000562000c1e1500 */
[----:B------:R-:W-:Y:S01]  /*2720*/  BAR.SYNC.DEFER_BLOCKING 0x0 ;  /* 0x0000000000007b1d */ /* 0x000fe20000010000 */
[----:B------:R-:W-:Y:S01]  /*2730*/  ISETP.GE.AND P0, PT, R16, R7, PT ;  /* 0x000000071000720c */ /* 0x000fe20003f06270 */
[----:B------:R-:W-:-:S02]  /*2740*/  IMAD.MOV.U32 R140, RZ, RZ, R194 ;  /* 0x000000ffff8c7224 */ /* 0x000fc400078e00c2 */
[----:B-1----:R-:W-:Y:S02]  /*2750*/  IMAD.MOV.U32 R136, RZ, RZ, R148 ;  /* 0x000000ffff887224 */ /* 0x002fe400078e0094 */
[----:B------:R-:W-:Y:S02]  /*2760*/  IMAD.MOV.U32 R137, RZ, RZ, R149 ;  /* 0x000000ffff897224 */ /* 0x000fe400078e0095 */
[----:B------:R-:W-:Y:S02]  /*2770*/  IMAD.MOV.U32 R138, RZ, RZ, R160 ;  /* 0x000000ffff8a7224 */ /* 0x000fe400078e00a0 */
[----:B------:R-:W-:Y:S01]  /*2780*/  IMAD.MOV.U32 R139, RZ, RZ, R161 ;  /* 0x000000ffff8b7224 */ /* 0x000fe200078e00a1 */
[----:B------:R-:W-:Y:S01]  /*2790*/  PRMT R192, RZ, 0x7610, R192 ;  /* 0x00007610ffc07816 */ /* 0x000fe200000000c0 */
[C---:B0-----:R-:W-:Y:S01]  /*27a0*/  IMAD.WIDE R144, R82.reuse, 0x2, R140 ;  /* 0x0000000252907825 */ /* 0x041fe200078e028c */
[----:B------:R-:W-:Y:S02]  /*27b0*/  PRMT R196, RZ, 0x7610, R196 ;  /* 0x00007610ffc47816 */ /* 0x000fe400000000c4 */
[----:B------:R-:W-:Y:S01]  /*27c0*/  PRMT R200, RZ, 0x7610, R200 ;  /* 0x00007610ffc87816 */ /* 0x000fe200000000c8 */
[----:B------:R-:W-:-:S04]  /*27d0*/  IMAD.WIDE R146, R82, 0x2, R138 ;  /* 0x0000000252927825 */ /* 0x000fc800078e028a */
[----:B------:R-:W-:Y:S01]  /*27e0*/  IMAD.WIDE R148, R82, 0x2, R136 ;  /* 0x0000000252947825 */ /* 0x000fe200078e0288 */
[----:B------:R0:W5:Y:S03]  /*27f0*/  @!P0 LDG.E.U16 R192, desc[UR18][R144.64] ;  /* 0x0000001290c08981 */ /* 0x000166000c1e1500 */
[----:B--2---:R-:W-:Y:S02]  /*2800*/  IMAD.MOV.U32 R142, RZ, RZ, R158 ;  /* 0x000000ffff8e7224 */ /* 0x004fe400078e009e */
[----:B------:R-:W-:Y:S01]  /*2810*/  IMAD.MOV.U32 R143, RZ, RZ, R159 ;  /* 0x000000ffff8f7224 */ /* 0x000fe200078e009f */
[----:B------:R1:W2:Y:S01]  /*2820*/  @!P0 LDG.E.U16 R196, desc[UR18][R146.64] ;  /* 0x0000001292c48981 */ /* 0x0002a2000c1e1500 */
[----:B------:R-:W-:-:S03]  /*2830*/  PRMT R204, RZ, 0x7610, R204 ;  /* 0x00007610ffcc7816 */ /* 0x000fc600000000cc */
[----:B------:R1:W2:Y:S01]  /*2840*/  @!P0 LDG.E.U16 R200, desc[UR18][R148.64] ;  /* 0x0000001294c88981 */ /* 0x0002a2000c1e1500 */
[----:B0-----:R-:W-:Y:S02]  /*2850*/  IMAD.MOV.U32 R144, RZ, RZ, R156 ;  /* 0x000000ffff907224 */ /* 0x001fe400078e009c */
[----:B------:R-:W-:Y:S02]  /*2860*/  IMAD.MOV.U32 R145, RZ, RZ, R157 ;  /* 0x000000ffff917224 */ /* 0x000fe400078e009d */
[----:B-1----:R-:W-:Y:S02]  /*2870*/  IMAD.MOV.U32 R146, RZ, RZ, R154 ;  /* 0x000000ffff927224 */ /* 0x002fe400078e009a */
[----:B------:R-:W-:Y:S02]  /*2880*/  IMAD.MOV.U32 R147, RZ, RZ, R155 ;  /* 0x000000ffff937224 */ /* 0x000fe400078e009b */
[----:B------:R-:W-:Y:S02]  /*2890*/  IMAD.MOV.U32 R148, RZ, RZ, R152 ;  /* 0x000000ffff947224 */ /* 0x000fe400078e0098 */
[----:B------:R-:W-:Y:S01]  /*28a0*/  IMAD.MOV.U32 R149, RZ, RZ, R153 ;  /* 0x000000ffff957224 */ /* 0x000fe200078e0099 */
[----:B------:R-:W-:Y:S01]  /*28b0*/  PRMT R194, RZ, 0x7610, R194 ;  /* 0x00007610ffc27816 */ /* 0x000fe200000000c2 */
[----:B------:R-:W-:Y:S01]  /*28c0*/  IMAD.WIDE R152, R82, 0x2, R144 ;  /* 0x0000000252987825 */ /* 0x000fe200078e0290 */
[----:B------:R-:W-:-:S02]  /*28d0*/  PRMT R198, RZ, 0x7610, R198 ;  /* 0x00007610ffc67816 */ /* 0x000fc400000000c6 */
[----:B------:R-:W-:Y:S01]  /*28e0*/  PRMT R202, RZ, 0x7610, R202 ;  /* 0x00007610ffca7816 */ /* 0x000fe200000000ca */
[C---:B------:R-:W-:Y:S01]  /*28f0*/  IMAD.WIDE R154, R82.reuse, 0x2, R150 ;  /* 0x00000002529a7825 */ /* 0x040fe200078e0296 */
[----:B------:R-:W-:Y:S01]  /*2900*/  PRMT R206, RZ, 0x7610, R206 ;  /* 0x00007610ffce7816 */ /* 0x000fe200000000ce */
[----:B------:R-:W2:Y:S02]  /*2910*/  @!P0 LDG.E.U16 R204, desc[UR18][R152.64] ;  /* 0x0000001298cc8981 */ /* 0x000ea4000c1e1500 */
[C---:B------:R-:W-:Y:S02]  /*2920*/  IMAD.WIDE R156, R82.reuse, 0x2, R148 ;  /* 0x00000002529c7825 */ /* 0x040fe400078e0294 */
[----:B------:R-:W2:Y:S02]  /*2930*/  @!P0 LDG.E.U16 R194, desc[UR18][R154.64] ;  /* 0x000000129ac28981 */ /* 0x000ea4000c1e1500 */
[C---:B------:R-:W-:Y:S02]  /*2940*/  IMAD.WIDE R158, R82.reuse, 0x2, R146 ;  /* 0x00000002529e7825 */ /* 0x040fe400078e0292 */
[----:B------:R-:W2:Y:S02]  /*2950*/  @!P0 LDG.E.U16 R198, desc[UR18][R156.64] ;  /* 0x000000129cc68981 */ /* 0x000ea4000c1e1500 */
[----:B------:R-:W-:-:S02]  /*2960*/  IMAD.WIDE R160, R82, 0x2, R142 ;  /* 0x0000000252a07825 */ /* 0x000fc400078e028e */
[----:B------:R-:W2:Y:S04]  /*2970*/  @!P0 LDG.E.U16 R202, desc[UR18][R158.64] ;  /* 0x000000129eca8981 */ /* 0x000ea8000c1e1500 */
[----:B------:R-:W2:Y:S04]  /*2980*/  @!P0 LDG.E.U16 R206, desc[UR18][R160.64] ;  /* 0x00000012a0ce8981 */ /* 0x000ea8000c1e1500 */
[----:B------:R-:W-:Y:S04]  /*2990*/  STS.U16 [R60+UR16+0x400], R125 ;  /* 0x0004007d3c007988 */ /* 0x000fe80008000410 */
[----:B----4-:R-:W-:Y:S04]  /*29a0*/  STS.U16 [R60+UR16+0x800], R119 ;  /* 0x000800773c007988 */ /* 0x010fe80008000410 */
[----:B---3--:R-:W-:Y:S04]  /*29b0*/  STS.U16 [R60+UR16+0xc00], R121 ;  /* 0x000c00793c007988 */ /* 0x008fe80008000410 */
[----:B-----5:R-:W-:Y:S01]  /*29c0*/  STS.U16 [R60+UR16+0x1000], R123 ;  /* 0x0010007b3c007988 */ /* 0x020fe20008000410 */
[----:B------:R-:W-:-:S04]  /*29d0*/  USHF.L.U32 UR4, UR17, 0x7, URZ ;  /* 0x0000000711047899 */ /* 0x000fc8000800063f */
[----:B------:R-:W-:Y:S01]  /*29e0*/  ULOP3.LUT UR4, UR4, 0x200, URZ, 0xc0, !UPT ;  /* 0x0000020004047892 */ /* 0x000fe2000f8ec03f */
[----:B------:R-:W-:Y:S04]  /*29f0*/  STS.U16 [R60+UR16+0x1400], R189 ;  /* 0x001400bd3c007988 */ /* 0x000fe80008000410 */
[----:B------:R-:W-:Y:S04]  /*2a00*/  STS.U16 [R60+UR16+0x1800], R201 ;  /* 0x001800c93c007988 */ /* 0x000fe80008000410 */
[----:B------:R-:W-:Y:S04]  /*2a10*/  STS.U16 [R60+UR16+0x1c00], R209 ;  /* 0x001c00d13c007988 */ /* 0x000fe80008000410 */
[----:B------:R-:W-:Y:S04]  /*2a20*/  STS.U16 [R60+UR16], R211 ;  /* 0x000000d33c007988 */ /* 0x000fe80008000410 */
[----:B------:R-:W-:Y:S04]  /*2a30*/  STS.U16 [R56+UR16+0x80], R207 ;  /* 0x000080cf38007988 */ /* 0x000fe80008000410 */
        /* <DEDUP_REMOVED lines=56> */
[----:B--2---:R-:W-:Y:S04]  /*2dc0*/  STS.U16 [R5+UR16+0x8400], R196 ;  /* 0x008400c405007988 */ /* 0x004fe80008000410 */
[----:B------:R-:W-:Y:S04]  /*2dd0*/  STS.U16 [R5+UR16+0x8800], R200 ;  /* 0x008800c805007988 */ /* 0x000fe80008000410 */
[----:B------:R-:W-:Y:S04]  /*2de0*/  STS.U16 [R5+UR16+0x8c00], R204 ;  /* 0x008c00cc05007988 */ /* 0x000fe80008000410 */
[----:B------:R0:W-:Y:S04]  /*2df0*/  STS.U16 [R17+UR16+0x8200], R194 ;  /* 0x008200c211007988 */ /* 0x0001e80008000410 */
[----:B------:R1:W-:Y:S04]  /*2e00*/  STS.U16 [R17+UR16+0x8600], R198 ;  /* 0x008600c611007988 */ /* 0x0003e80008000410 */
[----:B------:R1:W-:Y:S04]  /*2e10*/  STS.U16 [R17+UR16+0x8a00], R202 ;  /* 0x008a00ca11007988 */ /* 0x0003e80008000410 */
[----:B------:R1:W-:Y:S01]  /*2e20*/  STS.U16 [R17+UR16+0x8e00], R206 ;  /* 0x008e00ce11007988 */ /* 0x0003e20008000410 */
[----:B------:R2:W-:Y:S06]  /*2e30*/  MEMBAR.ALL.CTA ;  /* 0x0000000000007992 */ /* 0x0005ec0000008000 */
[----:B--2---:R-:W2:Y:S01]  /*2e40*/  FENCE.VIEW.ASYNC.S ;  /* 0x00000000000073c6 */ /* 0x004ea20000000000 */
[----:B------:R-:W-:Y:S01]  /*2e50*/  ULEA.HI UR4, UR16, UR4, URZ, 0x1c ;  /* 0x0000000410047291 */ /* 0x000fe2000f8fe03f */
[----:B--2---:R-:W-:Y:S03]  /*2e60*/  BAR.SYNC.DEFER_BLOCKING 0x0 ;  /* 0x0000000000007b1d */ /* 0x004fe60000010000 */
[----:B------:R-:W-:-:S03]  /*2e70*/  ULOP3.LUT UR8, UR4, 0x3fff, URZ, 0xc0, !UPT ;  /* 0x00003fff04087892 */ /* 0x000fc6000f8ec03f */
[----:B------:R-:W-:Y:S01]  /*2e80*/  UMOV UR9, 0x40000040 ;  /* 0x4000004000097882 */ /* 0x000fe20000000000 */
[----:B------:R-:W-:-:S06]  /*2e90*/  WARPGROUP.ARRIVE ;  /* 0x00000000000079c5 */ /* 0x000fcc0000000000 */
[----:B------:R-:W-:Y:S01]  /*2ea0*/  HGMMA.64x32x16.F32.BF16 R40, gdesc[UR8].tnspA, R40 ;  /* 0x20600000082879f0 */ /* 0x000fe20008701828 */
[----:B------:R-:W-:Y:S01]  /*2eb0*/  UIADD3 UR8, UP0, UR8, 0x80, URZ ;  /* 0x0000008008087890 */ /* 0x000fe2000ff1e03f */
[----:B------:R-:W-:-:S03]  /*2ec0*/  UMOV UR4, URZ ;  /* 0x0000003f00047c82 */ /* 0x000fc60008000000 */
[----:B------:R-:W-:-:S03]  /*2ed0*/  UIADD3.X UR5, UR4, 0x40000040, URZ, UP0, !UPT ;  /* 0x4000004004057890 */ /* 0x000fc600087fe43f */
[----:B------:R-:W-:-:S06]  /*2ee0*/  UMOV UR4, UR8 ;  /* 0x0000000800047c82 */ /* 0x000fcc0008000000 */
[----:B------:R-:W-:Y:S01]  /*2ef0*/  HGMMA.64x32x16.F32.BF16 R40, gdesc[UR4].tnspA, R40 ;  /* 0x20600000042879f0 */ /* 0x000fe20008701828 */
[----:B------:R-:W-:Y:S02]  /*2f00*/  UIADD3.64 UR20, UR4, 0x80, URZ ;  /* 0x0000008004147897 */ /* 0x000fe4000fffe03f */
[----:B------:R-:W-:Y:S02]  /*2f10*/  UIADD3.64 UR12, UR4, 0x100, URZ ;  /* 0x00000100040c7897 */ /* 0x000fe4000fffe03f */
[----:B------:R-:W-:-:S05]  /*2f20*/  UIADD3.64 UR8, UR4, 0x380, URZ ;  /* 0x0000038004087897 */ /* 0x000fca000fffe03f */
[----:B------:R-:W-:Y:S01]  /*2f30*/  HGMMA.64x32x16.F32.BF16 R40, gdesc[UR20].tnspA, R40 ;  /* 0x20600000142879f0 */ /* 0x000fe20008701828 */
[----:B------:R-:W-:-:S03]  /*2f40*/  UIADD3.64 UR24, UR4, 0x400, URZ ;  /* 0x0000040004187897 */ /* 0x000fc6000fffe03f */
[----:B------:R-:W-:Y:S04]  /*2f50*/  HGMMA.64x32x16.F32.BF16 R40, gdesc[UR12].tnspA, R40 ;  /* 0x206000000c2879f0 */ /* 0x000fe80008701828 */
[----:B------:R-:W-:Y:S01]  /*2f60*/  HGMMA.64x32x16.F32.BF16 R24, gdesc[UR8].tnspA, R24 ;  /* 0x20600000081879f0 */ /* 0x000fe20008701818 */
[----:B------:R-:W-:Y:S01]  /*2f70*/  UMOV UR26, UR6 ;  /* 0x00000006001a7c82 */ /* 0x000fe20008000000 */
[----:B------:R-:W-:Y:S01]  /*2f80*/  UMOV UR27, UR7 ;  /* 0x00000007001b7c82 */ /* 0x000fe20008000000 */
[----:B------:R-:W-:Y:S01]  /*2f90*/  UIADD3.64 UR20, UR4, 0x480, URZ ;  /* 0x0000048004147897 */ /* 0x000fe2000fffe03f */
[----:B------:R-:W-:Y:S01]  /*2fa0*/  HGMMA.64x32x16.F32.BF16 R24, gdesc[UR24].tnspA, R24 ;  /* 0x20600000181879f0 */ /* 0x000fe20008701818 */
[----:B------:R-:W-:-:S07]  /*2fb0*/  UIADD3.64 UR12, UR4, 0x500, URZ ;  /* 0x00000500040c7897 */ /* 0x000fce000fffe03f */
[----:B------:R-:W-:Y:S01]  /*2fc0*/  HGMMA.64x32x16.F32.BF16 R24, gdesc[UR20].tnspA, R24 ;  /* 0x20600000141879f0 */ /* 0x000fe20008701818 */
[----:B------:R-:W-:-:S05]  /*2fd0*/  VIADD R13, R13, 0xffffffff ;  /* 0xffffffff0d0d7836 */ /* 0x000fca0000000000 */
[----:B------:R-:W-:Y:S01]  /*2fe0*/  ISETP.NE.U32.AND P0, PT, R13, RZ, PT ;  /* 0x000000ff0d00720c */ /* 0x000fe20003f05070 */
[----:B------:R-:W-:Y:S01]  /*2ff0*/  HGMMA.64x32x16.F32.BF16 R24, gdesc[UR12].tnspA, R24, gsb0 ;  /* 0x206000000c1879f0 */ /* 0x000fe20008001818 */
[----:B------:R-:W-:-:S04]  /*3000*/  IMAD.WIDE R136, R83, 0x2, R136 ;  /* 0x0000000253887825 */ /* 0x000fc800078e0288 */
[----:B------:R-:W-:-:S04]  /*3010*/  IMAD.WIDE R152, R83, 0x2, R148 ;  /* 0x0000000253987825 */ /* 0x000fc800078e0294 */
[----:B------:R-:W-:-:S04]  /*3020*/  IMAD.WIDE R158, R83, 0x2, R142 ;  /* 0x00000002539e7825 */ /* 0x000fc800078e028e */
[----:B------:R-:W-:-:S04]  /*3030*/  IMAD.WIDE R156, R83, 0x2, R144 ;  /* 0x00000002539c7825 */ /* 0x000fc800078e0290 */
[----:B------:R-:W-:-:S04]  /*3040*/  IMAD.WIDE R154, R83, 0x2, R146 ;  /* 0x00000002539a7825 */ /* 0x000fc800078e0292 */
[----:B------:R-:W-:Y:S02]  /*3050*/  IMAD.MOV.U32 R148, RZ, RZ, R136 ;  /* 0x000000ffff947224 */ /* 0x000fe400078e0088 */
[----:B------:R-:W-:Y:S02]  /*3060*/  IMAD.MOV.U32 R149, RZ, RZ, R137 ;  /* 0x000000ffff957224 */ /* 0x000fe400078e0089 */
[----:B------:R-:W-:-:S04]  /*3070*/  IMAD.WIDE R160, R83, 0x2, R138 ;  /* 0x0000000253a07825 */ /* 0x000fc800078e028a */
[----:B------:R-:W-:-:S04]  /*3080*/  IMAD.WIDE R150, R83, 0x2, R150 ;  /* 0x0000000253967825 */ /* 0x000fc800078e0296 */
[----:B0-----:R-:W-:-:S04]  /*3090*/  IMAD.WIDE R194, R83, 0x2, R140 ;  /* 0x0000000253c27825 */ /* 0x001fc800078e028c */
[----:B------:R-:W-:-:S04]  /*30a0*/  IMAD.WIDE R134, R84, 0x2, R134 ;  /* 0x0000000254867825 */ /* 0x000fc800078e0286 */
[----:B------:R-:W-:Y:S01]  /*30b0*/  VIADD R7, R7, 0xffffffc0 ;  /* 0xffffffc007077836 */ /* 0x000fe20000000000 */
[----:B------:R-:W-:Y:S02]  /*30c0*/  WARPGROUP.DEPBAR.LE gsb0, 0x0 ;  /* 0x00008000000079c5 */ /* 0x000fe40000010000 */
[----:B-1----:R-:W-:Y:S05]  /*30d0*/  @P0 BRA `(.L_x_1) ;  /* 0xffffffe4008c0947 */ /* 0x002fea000383ffff */
[----:B------:R-:W-:Y:S02]  /*30e0*/  F2FP.BF16.F32.PACK_AB R39, R39, R38 ;  /* 0x000000262727723e */ /* 0x000fe400000010ff */
[----:B------:R-:W-:Y:S02]  /*30f0*/  F2FP.BF16.F32.PACK_AB R35, R35, R34 ;  /* 0x000000222323723e */ /* 0x000fe400000010ff */
[----:B------:R-:W-:Y:S02]  /*3100*/  F2FP.BF16.F32.PACK_AB R31, R31, R30 ;  /* 0x0000001e1f1f723e */ /* 0x000fe400000010ff */
[----:B------:R-:W-:Y:S02]  /*3110*/  F2FP.BF16.F32.PACK_AB R27, R27, R26 ;  /* 0x0000001a1b1b723e */ /* 0x000fe400000010ff */
[----:B------:R-:W-:Y:S02]  /*3120*/  F2FP.BF16.F32.PACK_AB R38, R37, R36 ;  /* 0x000000242526723e */ /* 0x000fe400000010ff */
[----:B------:R-:W-:-:S02]  /*3130*/  F2FP.BF16.F32.PACK_AB R34, R33, R32 ;  /* 0x000000202122723e */ /* 0x000fc400000010ff */
        /* <DEDUP_REMOVED lines=9> */
[----:B------:R-:W-:-:S07]  /*31d0*/  F2FP.BF16.F32.PACK_AB R24, R41, R40 ;  /* 0x000000282918723e */ /* 0x000fce00000010ff */
.L_x_0:
[----:B------:R-:W-:Y:S01]  /*31e0*/  BAR.SYNC.DEFER_BLOCKING 0x0 ;  /* 0x0000000000007b1d */ /* 0x000fe20000010000 */
[----:B------:R-:W-:Y:S01]  /*31f0*/  IMAD.SHL.U32 R5, R0, 0x10, RZ ;  /* 0x0000001000057824 */ /* 0x000fe200078e00ff */
[----:B------:R-:W-:Y:S01]  /*3200*/  LEA R20, R2, UR16, 0x4 ;  /* 0x0000001002147c11 */ /* 0x000fe2000f8e20ff */
[C---:B------:R-:W-:Y:S02]  /*3210*/  IMAD.SHL.U32 R6, R0.reuse, 0x80, RZ ;  /* 0x0000008000067824 */ /* 0x040fe400078e00ff */
[----:B------:R-:W-:Y:S01]  /*3220*/  IMAD.SHL.U32 R0, R0, 0x8, RZ ;  /* 0x0000000800007824 */ /* 0x000fe200078e00ff */
[----:B------:R-:W-:Y:S01]  /*3230*/  LOP3.LUT R5, R5, 0xf0, RZ, 0xc0, !PT ;  /* 0x000000f005057812 */ /* 0x000fe200078ec0ff */
[----:B------:R-:W-:Y:S01]  /*3240*/  ULDC.64 UR6, c[0x0][0x228] ;  /* 0x00008a0000067ab9 */ /* 0x000fe20000000a00 */
[----:B------:R-:W-:Y:S01]  /*3250*/  LOP3.LUT R6, R6, 0x800, RZ, 0xc0, !PT ;  /* 0x0000080006067812 */ /* 0x000fe200078ec0ff */
[----:B------:R-:W-:Y:S01]  /*3260*/  ULDC UR4, c[0x0][0x244] ;  /* 0x0000910000047ab9 */ /* 0x000fe20000000800 */
[----:B------:R-:W-:Y:S01]  /*3270*/  LOP3.LUT R0, R0, 0x700, RZ, 0xc0, !PT ;  /* 0x0000070000007812 */ /* 0x000fe200078ec0ff */
[----:B------:R-:W-:Y:S01]  /*3280*/  VIADD R2, R3, 0x3 ;  /* 0x0000000303027836 */ /* 0x000fe20000000000 */
[----:B------:R-:W-:-:S02]  /*3290*/  IADD3 R5, R6, UR16, R5 ;  /* 0x0000001006057c10 */ /* 0x000fc4000fffe005 */
[C---:B------:R-:W-:Y:S01]  /*32a0*/  ISETP.GE.AND P0, PT, R4.reuse, UR6, PT ;  /* 0x0000000604007c0c */ /* 0x040fe2000bf06270 */
[----:B------:R-:W-:Y:S01]  /*32b0*/  IMAD R4, R4, UR4, RZ ;  /* 0x0000000404047c24 */ /* 0x000fe2000f8e02ff */
[----:B------:R-:W-:Y:S01]  /*32c0*/  ULDC.64 UR4, c[0x0][0x220] ;  /* 0x0000880000047ab9 */ /* 0x000fe20000000a00 */
[----:B------:R-:W-:Y:S01]  /*32d0*/  IMAD.IADD R18, R0, 0x1, R5 ;  /* 0x0000000100127824 */ /* 0x000fe200078e0205 */
[----:B------:R-:W-:Y:S01]  /*32e0*/  ULDC UR6, c[0x0][0x248] ;  /* 0x0000920000067ab9 */ /* 0x000fe20000000800 */
[C---:B------:R-:W-:Y:S01]  /*32f0*/  VIADD R5, R3.reuse, 0x2 ;  /* 0x0000000203057836 */ /* 0x040fe20000000000 */
[----:B------:R-:W-:Y:S01]  /*3300*/  ISETP.LT.AND P3, PT, R2, UR7, !P0 ;  /* 0x0000000702007c0c */ /* 0x000fe2000c761270 */
[----:B------:R-:W-:Y:S01]  /*3310*/  VIADD R0, R3, 0x1 ;  /* 0x0000000103007836 */ /* 0x000fe20000000000 */
[----:B------:R0:W-:Y:S01]  /*3320*/  STSM.16.M88.4 [R18], R24 ;  /* 0x0000001812007844 */ /* 0x0001e20000000200 */
[----:B------:R-:W-:Y:S01]  /*3330*/  BAR.SYNC.DEFER_BLOCKING 0x0 ;  /* 0x0000000000007b1d */ /* 0x000fe20000010000 */
[----:B------:R-:W-:-:S02]  /*3340*/  ISETP.LT.AND P4, PT, R5, UR7, !P0 ;  /* 0x0000000705007c0c */ /* 0x000fc4000c781270 */
[----:B------:R-:W-:Y:S01]  /*3350*/  ISETP.LT.AND P5, PT, R0, UR7, !P0 ;  /* 0x0000000700007c0c */ /* 0x000fe2000c7a1270 */
[----:B------:R-:W-:-:S05]  /*3360*/  VIADD R0, R3, 0x4 ;  /* 0x0000000403007836 */ /* 0x000fca0000000000 */
[----:B------:R-:W-:Y:S01]  /*3370*/  ISETP.LT.AND P2, PT, R0, UR7, !P0 ;  /* 0x0000000700007c0c */ /* 0x000fe2000c741270 */
[----:B------:R-:W-:Y:S01]  /*3380*/  IMAD R0, R3, UR6, RZ ;  /* 0x0000000603007c24 */ /* 0x000fe2000f8e02ff */
[----:B0-----:R-:W-:-:S03]  /*3390*/  LEA R25, P1, R4, UR4, 0x1 ;  /* 0x0000000404197c11 */ /* 0x001fc6000f8208ff */
[----:B------:R-:W-:Y:S01]  /*33a0*/  VIADD R2, R0, UR6 ;  /* 0x0000000600027c36 */ /* 0x000fe20008000000 */
[----:B------:R-:W-:Y:S02]  /*33b0*/  LEA.HI.X.SX32 R27, R4, UR5, 0x1, P1 ;  /* 0x00000005041b7c11 */ /* 0x000fe400088f0eff */
[C---:B------:R-:W-:Y:S01]  /*33c0*/  ISETP.LT.AND P1, PT, R3.reuse, UR7, !P0 ;  /* 0x0000000703007c0c */ /* 0x040fe2000c721270 */
[----:B------:R-:W-:Y:S01]  /*33d0*/  VIADD R17, R2, UR6 ;  /* 0x0000000602117c36 */ /* 0x000fe20008000000 */
[C---:B------:R-:W-:Y:S01]  /*33e0*/  LEA R12, P6, R0.reuse, R25, 0x1 ;  /* 0x00000019000c7211 */ /* 0x040fe200078c08ff */
[----:B------:R-:W0:Y:S03]  /*33f0*/  LDS.128 R40, [R20] ;  /* 0x0000000014287984 */ /* 0x000e260000000c00 */
[----:B------:R-:W-:Y:S01]  /*3400*/  LEA.HI.X.SX32 R13, R0, R27, 0x1, P6 ;  /* 0x0000001b000d7211 */ /* 0x000fe200030f0eff */
[----:B------:R-:W-:Y:S01]  /*3410*/  VIADD R0, R3, 0x5 ;  /* 0x0000000503007836 */ /* 0x000fe20000000000 */
[----:B------:R-:W-:Y:S01]  /*3420*/  BAR.SYNC.DEFER_BLOCKING 0x0 ;  /* 0x0000000000007b1d */ /* 0x000fe20000010000 */
[----:B------:R-:W-:-:S04]  /*3430*/  LEA R14, P6, R2, R25, 0x1 ;  /* 0x00000019020e7211 */ /* 0x000fc800078c08ff */
[----:B------:R-:W-:Y:S01]  /*3440*/  LEA.HI.X.SX32 R15, R2, R27, 0x1, P6 ;  /* 0x0000001b020f7211 */ /* 0x000fe200030f0eff */
[C---:B------:R-:W-:Y:S01]  /*3450*/  VIADD R2, R17.reuse, UR6 ;  /* 0x0000000611027c36 */ /* 0x040fe20008000000 */
[----:B------:R-:W-:-:S03]  /*3460*/  LEA R16, P6, R17, R25, 0x1 ;  /* 0x0000001911107211 */ /* 0x000fc600078c08ff */
[----:B------:R-:W-:Y:S01]  /*3470*/  VIADD R19, R2, UR6 ;  /* 0x0000000602137c36 */ /* 0x000fe20008000000 */
[----:B------:R-:W-:Y:S01]  /*3480*/  LEA.HI.X.SX32 R17, R17, R27, 0x1, P6 ;  /* 0x0000001b11117211 */ /* 0x000fe200030f0eff */
[----:B------:R-:W-:Y:S01]  /*3490*/  STSM.16.M88.4 [R18], R28 ;  /* 0x0000001c12007844 */ /* 0x000fe20000000200 */
[----:B------:R-:W-:Y:S06]  /*34a0*/  BAR.SYNC.DEFER_BLOCKING 0x0 ;  /* 0x0000000000007b1d */ /* 0x000fec0000010000 */
[----:B------:R-:W1:Y:S02]  /*34b0*/  LDS.128 R8, [R20] ;  /* 0x0000000014087984 */ /* 0x000e640000000c00 */
[----:B------:R-:W-:Y:S06]  /*34c0*/  BAR.SYNC.DEFER_BLOCKING 0x0 ;  /* 0x0000000000007b1d */ /* 0x000fec0000010000 */
[----:B------:R-:W-:Y:S02]  /*34d0*/  STSM.16.M88.4 [R18], R32 ;  /* 0x0000002012007844 */ /* 0x000fe40000000200 */
[----:B------:R-:W-:Y:S06]  /*34e0*/  BAR.SYNC.DEFER_BLOCKING 0x0 ;  /* 0x0000000000007b1d */ /* 0x000fec0000010000 */
[----:B------:R-:W2:Y:S02]  /*34f0*/  LDS.128 R4, [R20] ;  /* 0x0000000014047984 */ /* 0x000ea40000000c00 */
[----:B------:R-:W-:Y:S06]  /*3500*/  BAR.SYNC.DEFER_BLOCKING 0x0 ;  /* 0x0000000000007b1d */ /* 0x000fec0000010000 */
[----:B------:R-:W-:Y:S02]  /*3510*/  STSM.16.M88.4 [R18], R36 ;  /* 0x0000002412007844 */ /* 0x000fe40000000200 */
[----:B------:R-:W-:Y:S06]  /*3520*/  BAR.SYNC.DEFER_BLOCKING 0x0 ;  /* 0x0000000000007b1d */ /* 0x000fec0000010000 */
[----:B0-----:R0:W-:Y:S01]  /*3530*/  @P1 STG.E.U16 desc[UR18][R12.64], R40 ;  /* 0x000000280c001986 */ /* 0x0011e2000c101512 */
[----:B------:R-:W-:Y:S01]  /*3540*/  ISETP.LT.AND P1, PT, R0, UR7, !P0 ;  /* 0x0000000700007c0c */ /* 0x000fe2000c721270 */
[----:B------:R-:W-:-:S02]  /*3550*/  VIADD R0, R3, 0x6 ;  /* 0x0000000603007836 */ /* 0x000fc40000000000 */
[----:B------:R-:W3:Y:S01]  /*3560*/  LDS.128 R20, [R20] ;  /* 0x0000000014147984 */ /* 0x000ee20000000c00 */
[----:B0-----:R-:W-:Y:S02]  /*3570*/  PRMT R13, R40, 0x7632, R13 ;  /* 0x00007632280d7816 */ /* 0x001fe4000000000d */
[----:B------:R-:W-:-:S03]  /*3580*/  LEA R12, P6, R2, R25, 0x1 ;  /* 0x00000019020c7211 */ /* 0x000fc600078c08ff */
[----:B------:R0:W-:Y:S01]  /*3590*/  @P5 STG.E.U16 desc[UR18][R14.64], R13 ;  /* 0x0000000d0e005986 */ /* 0x0001e2000c101512 */
[----:B------:R-:W-:Y:S01]  /*35a0*/  ISETP.LT.AND P5, PT, R0, UR7, !P0 ;  /* 0x0000000700007c0c */ /* 0x000fe2000c7a1270 */
[C---:B------:R-:W-:Y:S02]  /*35b0*/  VIADD R0, R3.reuse, 0x7 ;  /* 0x0000000703007836 */ /* 0x040fe40000000000 */
[----:B------:R4:W-:Y:S03]  /*35c0*/  @P4 STG.E.U16 desc[UR18][R16.64], R41 ;  /* 0x0000002910004986 */ /* 0x0009e6000c101512 */
[----:B------:R-:W-:Y:S01]  /*35d0*/  ISETP.LT.AND P4, PT, R0, UR7, !P0 ;  /* 0x0000000700007c0c */ /* 0x000fe2000c781270 */
[----:B------:R-:W-:Y:S01]  /*35e0*/  VIADD R0, R3, 0x8 ;  /* 0x0000000803007836 */ /* 0x000fe20000000000 */
[----:B0-----:R-:W-:Y:S01]  /*35f0*/  LEA.HI.X.SX32 R13, R2, R27, 0x1, P6 ;  /* 0x0000001b020d7211 */ /* 0x001fe200030f0eff */
[----:B------:R-:W-:Y:S01]  /*3600*/  VIADD R2, R19, UR6 ;  /* 0x0000000613027c36 */ /* 0x000fe20008000000 */
[----:B------:R-:W-:-:S02]  /*3610*/  PRMT R15, R41, 0x7632, R15 ;  /* 0x00007632290f7816 */ /* 0x000fc4000000000f */
[C---:B------:R-:W-:Y:S01]  /*3620*/  LEA R18, P6, R19.reuse, R25, 0x1 ;  /* 0x0000001913127211 */ /* 0x040fe200078c08ff */
[----:B----4-:R-:W-:Y:S02]  /*3630*/  VIADD R17, R2, UR6 ;  /* 0x0000000602117c36 */ /* 0x010fe40008000000 */
[----:B------:R0:W-:Y:S01]  /*3640*/  @P3 STG.E.U16 desc[UR18][R12.64], R15 ;  /* 0x0000000f0c003986 */ /* 0x0001e2000c101512 */
[----:B------:R-:W-:Y:S02]  /*3650*/  LEA.HI.X.SX32 R19, R19, R27, 0x1, P6 ;  /* 0x0000001b13137211 */ /* 0x000fe400030f0eff */
[----:B------:R-:W-:Y:S01]  /*3660*/  ISETP.LT.AND P3, PT, R0, UR7, !P0 ;  /* 0x0000000700007c0c */ /* 0x000fe2000c761270 */
[C---:B------:R-:W-:Y:S01]  /*3670*/  VIADD R0, R3.reuse, 0x9 ;  /* 0x0000000903007836 */ /* 0x040fe20000000000 */
[----:B------:R-:W-:Y:S01]  /*3680*/  LEA R14, P6, R2, R25, 0x1 ;  /* 0x00000019020e7211 */ /* 0x000fe200078c08ff */
        /* <DEDUP_REMOVED lines=26> */
[----:B-1----:R1:W-:Y:S03]  /*3830*/  @P3 STG.E.U16 desc[UR18][R18.64], R8 ;  /* 0x0000000812003986 */ /* 0x0023e6000c101512 */
[----:B------:R-:W-:Y:S01]  /*3840*/  ISETP.LT.AND P3, PT, R0, UR7, !P0 ;  /* 0x0000000700007c0c */ /* 0x000fe2000c761270 */
[----:B------:R-:W-:Y:S01]  /*3850*/  VIADD R0, R3, 0xe ;  /* 0x0000000e03007836 */ /* 0x000fe20000000000 */
[----:B0-----:R-:W-:Y:S01]  /*3860*/  LEA.HI.X.SX32 R15, R2, R27, 0x1, P6 ;  /* 0x0000001b020f7211 */ /* 0x001fe200030f0eff */
[----:B------:R-:W-:Y:S01]  /*3870*/  VIADD R2, R17, UR6 ;  /* 0x0000000611027c36 */ /* 0x000fe20008000000 */
[----:B------:R-:W-:-:S02]  /*3880*/  PRMT R13, R8, 0x7632, R13 ;  /* 0x00007632080d7816 */ /* 0x000fc4000000000d */
[C---:B------:R-:W-:Y:S01]  /*3890*/  LEA R16, P6, R17.reuse, R25, 0x1 ;  /* 0x0000001911107211 */ /* 0x040fe200078c08ff */
[----:B-1----:R-:W-:Y:S02]  /*38a0*/  VIADD R8, R2, UR6 ;  /* 0x0000000602087c36 */ /* 0x002fe40008000000 */
        /* <DEDUP_REMOVED lines=11> */
[----:B------:R-:W-:Y:S01]  /*3960*/  LEA R18, P6, R8, R25, 0x1 ;  /* 0x0000001908127211 */ /* 0x000fe200078c08ff */
        /* <DEDUP_REMOVED lines=23> */
[C---:B------:R-:W-:Y:S01]  /*3ae0*/  VIADD R2, R10.reuse, UR6 ;  /* 0x000000060a027c36 */ /* 0x040fe20008000000 */
[----:B------:R-:W-:-:S02]  /*3af0*/  LEA R16, P6, R10, R25, 0x1 ;  /* 0x000000190a107211 */ /* 0x000fc400078c08ff */
[----:B-1----:R-:W-:Y:S02]  /*3b00*/  PRMT R9, R11, 0x7632, R9 ;  /* 0x000076320b097816 */ /* 0x002fe40000000009 */
[----:B------:R-:W-:Y:S01]  /*3b10*/  LEA.HI.X.SX32 R17, R10, R27, 0x1, P6 ;  /* 0x0000001b0a117211 */ /* 0x000fe200030f0eff */
[C---:B------:R-:W-:Y:S01]  /*3b20*/  VIADD R10, R2.reuse, UR6 ;  /* 0x00000006020a7c36 */ /* 0x040fe20008000000 */
[----:B------:R-:W-:Y:S01]  /*3b30*/  LEA R14, P6, R2, R25, 0x1 ;  /* 0x00000019020e7211 */ /* 0x000fe200078c08ff */
[----:B------:R0:W-:Y:S01]  /*3b40*/  @P1 STG.E.U16 desc[UR18][R12.64], R9 ;  /* 0x000000090c001986 */ /* 0x0001e2000c101512 */
[----:B------:R-:W-:Y:S01]  /*3b50*/  ISETP.LT.AND P1, PT, R0, UR7, !P0 ;  /* 0x0000000700007c0c */ /* 0x000fe2000c721270 */
[C---:B------:R-:W-:Y:S01]  /*3b60*/  VIADD R0, R3.reuse, 0x15 ;  /* 0x0000001503007836 */ /* 0x040fe20000000000 */
[----:B------:R-:W-:Y:S01]  /*3b70*/  LEA.HI.X.SX32 R15, R2, R27, 0x1, P6 ;  /* 0x0000001b020f7211 */ /* 0x000fe200030f0eff */
[----:B--2---:R1:W-:Y:S01]  /*3b80*/  @P5 STG.E.U16 desc[UR18][R16.64], R4 ;  /* 0x0000000410005986 */ /* 0x0043e2000c101512 */
[----:B------:R-:W-:Y:S01]  /*3b90*/  PRMT R11, R4, 0x7632, R11 ;  /* 0x00007632040b7816 */ /* 0x000fe2000000000b */
[----:B------:R-:W-:Y:S01]  /*3ba0*/  VIADD R2, R10, UR6 ;  /* 0x000000060a027c36 */ /* 0x000fe20008000000 */
[----:B------:R-:W-:Y:S01]  /*3bb0*/  ISETP.LT.AND P5, PT, R0, UR7, !P0 ;  /* 0x0000000700007c0c */ /* 0x000fe2000c7a1270 */
[----:B------:R-:W-:Y:S01]  /*3bc0*/  VIADD R0, R3, 0x16 ;  /* 0x0000001603007836 */ /* 0x000fe20000000000 */
[C---:B------:R-:W-:Y:S01]  /*3bd0*/  LEA R8, P6, R10.reuse, R25, 0x1 ;  /* 0x000000190a087211 */ /* 0x040fe200078c08ff */
[----:B------:R2:W-:Y:S03]  /*3be0*/  @P4 STG.E.U16 desc[UR18][R14.64], R11 ;  /* 0x0000000b0e004986 */ /* 0x0005e6000c101512 */
[----:B0-----:R-:W-:-:S02]  /*3bf0*/  LEA.HI.X.SX32 R9, R10, R27, 0x1, P6 ;  /* 0x0000001b0a097211 */ /* 0x001fc400030f0eff */
[----:B------:R-:W-:Y:S01]  /*3c00*/  ISETP.LT.AND P4, PT, R0, UR7, !P0 ;  /* 0x0000000700007c0c */ /* 0x000fe2000c781270 */
[C---:B------:R-:W-:Y:S01]  /*3c10*/  VIADD R0, R3.reuse, 0x17 ;  /* 0x0000001703007836 */ /* 0x040fe20000000000 */
[C---:B------:R-:W-:Y:S01]  /*3c20*/  LEA R10, P6, R2.reuse, R25, 0x1 ;  /* 0x00000019020a7211 */ /* 0x040fe200078c08ff */
[----:B-1----:R-:W-:Y:S01]  /*3c30*/  VIADD R4, R2, UR6 ;  /* 0x0000000602047c36 */ /* 0x002fe20008000000 */
[----:B------:R0:W-:Y:S02]  /*3c40*/  @P3 STG.E.U16 desc[UR18][R8.64], R5 ;  /* 0x0000000508003986 */ /* 0x0001e4000c101512 */
[----:B------:R-:W-:Y:S01]  /*3c50*/  ISETP.LT.AND P3, PT, R0, UR7, !P0 ;  /* 0x0000000700007c0c */ /* 0x000fe2000c761270 */
[----:B------:R-:W-:Y:S01]  /*3c60*/  VIADD R0, R3, 0x18 ;  /* 0x0000001803007836 */ /* 0x000fe20000000000 */
[----:B--2---:R-:W-:Y:S02]  /*3c70*/  PRMT R15, R5, 0x7632, R15 ;  /* 0x00007632050f7816 */ /* 0x004fe4000000000f */
[----:B------:R-:W-:Y:S01]  /*3c80*/  LEA.HI.X.SX32 R11, R2, R27, 0x1, P6 ;  /* 0x0000001b020b7211 */ /* 0x000fe200030f0eff */
[C---:B------:R-:W-:Y:S01]  /*3c90*/  VIADD R2, R4.reuse, UR6 ;  /* 0x0000000604027c36 */ /* 0x040fe20008000000 */
[----:B------:R-:W-:-:S03]  /*3ca0*/  LEA R12, P6, R4, R25, 0x1 ;  /* 0x00000019040c7211 */ /* 0x000fc600078c08ff */
[----:B------:R1:W-:Y:S01]  /*3cb0*/  @P2 STG.E.U16 desc[UR18][R10.64], R15 ;  /* 0x0000000f0a002986 */ /* 0x0003e2000c101512 */
[----:B------:R-:W-:Y:S01]  /*3cc0*/  LEA.HI.X.SX32 R13, R4, R27, 0x1, P6 ;  /* 0x0000001b040d7211 */ /* 0x000fe200030f0eff */
[----:B0-----:R-:W-:Y:S01]  /*3cd0*/  VIADD R9, R2, UR6 ;  /* 0x0000000602097c36 */ /* 0x001fe20008000000 */
[----:B------:R-:W-:Y:S01]  /*3ce0*/  ISETP.LT.AND P2, PT, R0, UR7, !P0 ;  /* 0x0000000700007c0c */ /* 0x000fe2000c741270 */
[C---:B------:R-:W-:Y:S01]  /*3cf0*/  VIADD R0, R3.reuse, 0x19 ;  /* 0x0000001903007836 */ /* 0x040fe20000000000 */
[----:B------:R-:W-:Y:S01]  /*3d00*/  LEA R4, P6, R2, R25, 0x1 ;  /* 0x0000001902047211 */ /* 0x000fe200078c08ff */
[----:B------:R0:W-:Y:S03]  /*3d10*/  @P1 STG.E.U16 desc[UR18][R12.64], R6 ;  /* 0x000000060c001986 */ /* 0x0001e6000c101512 */
[----:B------:R-:W-:Y:S01]  /*3d20*/  ISETP.LT.AND P1, PT, R0, UR7, !P0 ;  /* 0x0000000700007c0c */ /* 0x000fe2000c721270 */
[----:B------:R-:W-:Y:S01]  /*3d30*/  VIADD R0, R3, 0x1a ;  /* 0x0000001a03007836 */ /* 0x000fe20000000000 */
[----:B------:R-:W-:Y:S01]  /*3d40*/  LEA.HI.X.SX32 R5, R2, R27, 0x1, P6 ;  /* 0x0000001b02057211 */ /* 0x000fe200030f0eff */
[----:B------:R-:W-:Y:S01]  /*3d50*/  VIADD R2, R9, UR6 ;  /* 0x0000000609027c36 */ /* 0x000fe20008000000 */
[----:B-1----:R-:W-:-:S02]  /*3d60*/  PRMT R11, R6, 0x7632, R11 ;  /* 0x00007632060b7816 */ /* 0x002fc4000000000b */
        /* <DEDUP_REMOVED lines=10> */
[----:B-1----:R-:W-:Y:S01]  /*3e10*/  LEA.HI.X.SX32 R11, R2, R27, 0x1, P6 ;  /* 0x0000001b020b7211 */ /* 0x002fe200030f0eff */
[C---:B------:R-:W-:Y:S01]  /*3e20*/  VIADD R2, R6.reuse, UR6 ;  /* 0x0000000606027c36 */ /* 0x040fe20008000000 */
[----:B------:R-:W-:-:S02]  /*3e30*/  LEA R12, P6, R6, R25, 0x1 ;  /* 0x00000019060c7211 */ /* 0x000fc400078c08ff */
[----:B------:R-:W-:Y:S02]  /*3e40*/  PRMT R5, R7, 0x7632, R5 ;  /* 0x0000763207057816 */ /* 0x000fe40000000005 */
[----:B------:R-:W-:Y:S01]  /*3e50*/  LEA.HI.X.SX32 R13, R6, R27, 0x1, P6 ;  /* 0x0000001b060d7211 */ /* 0x000fe200030f0eff */
[C---:B0-----:R-:W-:Y:S01]  /*3e60*/  VIADD R7, R2.reuse, UR6 ;  /* 0x0000000602077c36 */ /* 0x041fe20008000000 */
[----:B------:R-:W-:Y:S01]  /*3e70*/  LEA R4, P6, R2, R25, 0x1 ;  /* 0x0000001902047211 */ /* 0x000fe200078c08ff */
[----:B------:R0:W-:Y:S01]  /*3e80*/  @P3 STG.E.U16 desc[UR18][R10.64], R5 ;  /* 0x000000050a003986 */ /* 0x0001e2000c101512 */
[----:B------:R-:W-:Y:S01]  /*3e90*/  ISETP.LT.AND P3, PT, R0, UR7, !P0 ;  /* 0x0000000700007c0c */ /* 0x000fe2000c761270 */
[----:B------:R-:W-:Y:S01]  /*3ea0*/  VIADD R0, R3, 0x1d ;  /* 0x0000001d03007836 */ /* 0x000fe20000000000 */
[----:B---3--:R-:W-:Y:S01]  /*3eb0*/  PRMT R9, R20, 0x7632, R9 ;  /* 0x0000763214097816 */ /* 0x008fe20000000009 */
[----:B------:R1:W-:Y:S03]  /*3ec0*/  @P2 STG.E.U16 desc[UR18][R12.64], R20 ;  /* 0x000000140c002986 */ /* 0x0003e6000c101512 */
[----:B------:R-:W-:-:S02]  /*3ed0*/  ISETP.LT.AND P2, PT, R0, UR7, !P0 ;  /* 0x0000000700007c0c */ /* 0x000fc4000c741270 */
[----:B0-----:R-:W-:Y:S01]  /*3ee0*/  LEA.HI.X.SX32 R5, R2, R27, 0x1, P6 ;  /* 0x0000001b02057211 */ /* 0x001fe200030f0eff */
[C---:B------:R-:W-:Y:S01]  /*3ef0*/  VIADD R2, R7.reuse, UR6 ;  /* 0x0000000607027c36 */ /* 0x040fe20008000000 */
[----:B------:R-:W-:Y:S01]  /*3f00*/  LEA R6, P6, R7, R25, 0x1 ;  /* 0x0000001907067211 */ /* 0x000fe200078c08ff */
[----:B-1----:R-:W-:Y:S02]  /*3f10*/  VIADD R13, R3, 0x1e ;  /* 0x0000001e030d7836 */ /* 0x002fe40000000000 */
[----:B------:R0:W-:Y:S01]  /*3f20*/  @P1 STG.E.U16 desc[UR18][R4.64], R9 ;  /* 0x0000000904001986 */ /* 0x0001e2000c101512 */
[C---:B------:R-:W-:Y:S01]  /*3f30*/  VIADD R0, R2.reuse, UR6 ;  /* 0x0000000602007c36 */ /* 0x040fe20008000000 */
[----:B------:R-:W-:Y:S02]  /*3f40*/  LEA.HI.X.SX32 R7, R7, R27, 0x1, P6 ;  /* 0x0000001b07077211 */ /* 0x000fe400030f0eff */
[-C--:B------:R-:W-:Y:S01]  /*3f50*/  LEA R8, P1, R2, R25.reuse, 0x1 ;  /* 0x0000001902087211 */ /* 0x080fe200078208ff */
[C---:B------:R-:W-:Y:S01]  /*3f60*/  VIADD R14, R0.reuse, UR6 ;  /* 0x00000006000e7c36 */ /* 0x040fe20008000000 */
[----:B------:R-:W-:Y:S01]  /*3f70*/  LEA R10, P6, R0, R25, 0x1 ;  /* 0x00000019000a7211 */ /* 0x000fe200078c08ff */
[----:B------:R1:W-:Y:S02]  /*3f80*/  @P5 STG.E.U16 desc[UR18][R6.64], R21 ;  /* 0x0000001506005986 */ /* 0x0003e4000c101512 */
[----:B------:R-:W-:Y:S01]  /*3f90*/  VIADD R15, R14, UR6 ;  /* 0x000000060e0f7c36 */ /* 0x000fe20008000000 */
[-C--:B------:R-:W-:Y:S01]  /*3fa0*/  LEA.HI.X.SX32 R11, R0, R27.reuse, 0x1, P6 ;  /* 0x0000001b000b7211 */ /* 0x080fe200030f0eff */
[----:B------:R-:W-:Y:S01]  /*3fb0*/  VIADD R0, R3, 0x1f ;  /* 0x0000001f03007836 */ /* 0x000fe20000000000 */
[----:B0-----:R-:W-:Y:S01]  /*3fc0*/  LEA.HI.X.SX32 R9, R2, R27, 0x1, P1 ;  /* 0x0000001b02097211 */ /* 0x001fe200008f0eff */
[C---:B------:R-:W-:Y:S01]  /*3fd0*/  VIADD R16, R15.reuse, UR6 ;  /* 0x000000060f107c36 */ /* 0x040fe20008000000 */
[----:B------:R-:W-:-:S02]  /*3fe0*/  LEA R4, P1, R15, R25, 0x1 ;  /* 0x000000190f047211 */ /* 0x000fc400078208ff */
[----:B------:R-:W-:Y:S02]  /*3ff0*/  LEA R2, P6, R14, R25, 0x1 ;  /* 0x000000190e027211 */ /* 0x000fe400078c08ff */
[-C--:B------:R-:W-:Y:S02]  /*4000*/  LEA.HI.X.SX32 R5, R15, R27.reuse, 0x1, P1 ;  /* 0x0000001b0f057211 */ /* 0x080fe400008f0eff */
[----:B------:R-:W-:Y:S02]  /*4010*/  ISETP.LT.AND P1, PT, R13, UR7, !P0 ;  /* 0x000000070d007c0c */ /* 0x000fe4000c721270 */
[----:B------:R-:W-:Y:S02]  /*4020*/  ISETP.LT.AND P0, PT, R0, UR7, !P0 ;  /* 0x0000000700007c0c */ /* 0x000fe4000c701270 */
[----:B------:R-:W-:Y:S02]  /*4030*/  PRMT R0, R21, 0x7632, R0 ;  /* 0x0000763215007816 */ /* 0x000fe40000000000 */
[----:B------:R-:W-:-:S02]  /*4040*/  LEA.HI.X.SX32 R3, R14, R27, 0x1, P6 ;  /* 0x0000001b0e037211 */ /* 0x000fc400030f0eff */
[----:B-1----:R-:W-:Y:S01]  /*4050*/  PRMT R7, R22, 0x7632, R7 ;  /* 0x0000763216077816 */ /* 0x002fe20000000007 */
[----:B------:R0:W-:Y:S01]  /*4060*/  @P4 STG.E.U16 desc[UR18][R8.64], R0 ;  /* 0x0000000008004986 */ /* 0x0001e2000c101512 */
[----:B------:R-:W-:-:S03]  /*4070*/  LEA R12, P6, R16, R25, 0x1 ;  /* 0x00000019100c7211 */ /* 0x000fc600078c08ff */
[----:B------:R0:W-:Y:S01]  /*4080*/  @P3 STG.E.U16 desc[UR18][R10.64], R22 ;  /* 0x000000160a003986 */ /* 0x0001e2000c101512 */
[----:B------:R-:W-:-:S03]  /*4090*/  LEA.HI.X.SX32 R13, R16, R27, 0x1, P6 ;  /* 0x0000001b100d7211 */ /* 0x000fc600030f0eff */
[----:B------:R0:W-:Y:S04]  /*40a0*/  @P2 STG.E.U16 desc[UR18][R2.64], R7 ;  /* 0x0000000702002986 */ /* 0x0001e8000c101512 */
[----:B------:R0:W-:Y:S01]  /*40b0*/  @P1 STG.E.U16 desc[UR18][R4.64], R23 ;  /* 0x0000001704001986 */ /* 0x0001e2000c101512 */
[----:B------:R-:W-:Y:S05]  /*40c0*/  @!P0 EXIT ;  /* 0x000000000000894d */ /* 0x000fea0003800000 */
[----:B------:R-:W-:-:S05]  /*40d0*/  PRMT R6, R23, 0x7632, R6 ;  /* 0x0000763217067816 */ /* 0x000fca0000000006 */
[----:B------:R-:W-:Y:S01]  /*40e0*/  STG.E.U16 desc[UR18][R12.64], R6 ;  /* 0x000000060c007986 */ /* 0x000fe2000c101512 */
[----:B------:R-:W-:Y:S05]  /*40f0*/  EXIT ;  /* 0x000000000000794d */ /* 0x000fea0003800000 */
.L_x_2:
[----:B------:R-:W-:-:S00]  /*4100*/  BRA `(.L_x_2) ;  /* 0xfffffffc00fc7947 */ /* 0x000fc0000383ffff */
[----:B------:R-:W-:-:S00]  /*4110*/  NOP ;  /* 0x0000000000007918 */ /* 0x000fc00000000000 */
        /* <DEDUP_REMOVED lines=14> */
.L_x_3:


//--------------------- .nv.shared.matmul_kernel  --------------------------
	.section	.nv.shared.matmul_kernel,"aw",@nobits
	.sectionflags	@""
	.align	16
	.zero		1024


//--------------------- .nv.shared.reserved.0     --------------------------
	.section	.nv.shared.reserved.0,"aw",@nobits
	.weak		__nv_reservedSMEM_offset_0_alias
	.size		__nv_reservedSMEM_offset_0_alias, 0, 0
	.other		__nv_reservedSMEM_offset_0_alias,@"STO_CUDA_RESERVED_SHARED STV_DEFAULT"
__nv_reservedSMEM_offset_0_alias:
	.zero		0


//--------------------- .nv.constant0.matmul_kernel --------------------------
	.section	.nv.constant0.matmul_kernel,"a",@progbits
	.sectionflags	@""
	.align	4
.nv.constant0.matmul_kernel:
	.zero		608


//--------------------- SYMBOLS --------------------------

	.type		.nv.reservedSmem.offset0,@object
	.size		.nv.reservedSmem.offset0,0x4
